//
// Generated by NVIDIA NVVM Compiler
//
// Compiler Build ID: CL-36424714
// Cuda compilation tools, release 13.0, V13.0.88
// Based on NVVM 20.0.0
//

.version 9.0
.target sm_100
.address_size 64

	// .globl	_Z11cuda_kerneliiPjS_S_S_S_lS_i
// _ZZ11cuda_kerneliiPjS_S_S_S_lS_iE4down has been demoted
// _ZZ11cuda_kerneliiPjS_S_S_S_lS_iE4left has been demoted
// _ZZ11cuda_kerneliiPjS_S_S_S_lS_iE5right has been demoted
// _ZZ11cuda_kerneliiPjS_S_S_S_lS_iE6bitmap has been demoted
// _ZZ11cuda_kerneliiPjS_S_S_S_lS_iE3sum has been demoted
// _ZZ11cuda_kerneliiPjS_S_S_S_lS_iE4usum has been demoted

.visible .entry _Z11cuda_kerneliiPjS_S_S_S_lS_i(
	.param .u32 _Z11cuda_kerneliiPjS_S_S_S_lS_i_param_0,
	.param .u32 _Z11cuda_kerneliiPjS_S_S_S_lS_i_param_1,
	.param .u64 .ptr .align 1 _Z11cuda_kerneliiPjS_S_S_S_lS_i_param_2,
	.param .u64 .ptr .align 1 _Z11cuda_kerneliiPjS_S_S_S_lS_i_param_3,
	.param .u64 .ptr .align 1 _Z11cuda_kerneliiPjS_S_S_S_lS_i_param_4,
	.param .u64 .ptr .align 1 _Z11cuda_kerneliiPjS_S_S_S_lS_i_param_5,
	.param .u64 .ptr .align 1 _Z11cuda_kerneliiPjS_S_S_S_lS_i_param_6,
	.param .u64 _Z11cuda_kerneliiPjS_S_S_S_lS_i_param_7,
	.param .u64 .ptr .align 1 _Z11cuda_kerneliiPjS_S_S_S_lS_i_param_8,
	.param .u32 _Z11cuda_kerneliiPjS_S_S_S_lS_i_param_9
)
{
	.local .align 4 .b8 	__local_depot0[324];
	.reg .b64 	%SP;
	.reg .b64 	%SPL;
	.reg .pred 	%p<132>;
	.reg .b32 	%r<1674>;
	.reg .b64 	%rd<209>;
	// demoted variable
	.shared .align 4 .b8 _ZZ11cuda_kerneliiPjS_S_S_S_lS_iE4down[3840];
	// demoted variable
	.shared .align 4 .b8 _ZZ11cuda_kerneliiPjS_S_S_S_lS_iE4left[3840];
	// demoted variable
	.shared .align 4 .b8 _ZZ11cuda_kerneliiPjS_S_S_S_lS_iE5right[3840];
	// demoted variable
	.shared .align 4 .b8 _ZZ11cuda_kerneliiPjS_S_S_S_lS_iE6bitmap[3840];
	// demoted variable
	.shared .align 4 .b8 _ZZ11cuda_kerneliiPjS_S_S_S_lS_iE3sum[384];
	// demoted variable
	.shared .align 4 .b8 _ZZ11cuda_kerneliiPjS_S_S_S_lS_iE4usum[384];
	mov.u64 	%SPL, __local_depot0;
	ld.param.u32 	%r220, [_Z11cuda_kerneliiPjS_S_S_S_lS_i_param_0];
	ld.param.u64 	%rd25, [_Z11cuda_kerneliiPjS_S_S_S_lS_i_param_2];
	ld.param.u64 	%rd26, [_Z11cuda_kerneliiPjS_S_S_S_lS_i_param_3];
	ld.param.u64 	%rd27, [_Z11cuda_kerneliiPjS_S_S_S_lS_i_param_4];
	ld.param.u64 	%rd28, [_Z11cuda_kerneliiPjS_S_S_S_lS_i_param_7];
	ld.param.u64 	%rd29, [_Z11cuda_kerneliiPjS_S_S_S_lS_i_param_8];
	ld.param.u32 	%r222, [_Z11cuda_kerneliiPjS_S_S_S_lS_i_param_9];
	cvta.to.global.u64 	%rd1, %rd29;
	cvta.to.global.u64 	%rd30, %rd27;
	cvta.to.global.u64 	%rd31, %rd26;
	cvta.to.global.u64 	%rd32, %rd25;
	add.u64 	%rd2, %SPL, 0;
	add.u64 	%rd3, %SPL, 108;
	add.u64 	%rd4, %SPL, 216;
	mov.b32 	%r223, -1;
	shl.b32 	%r1, %r223, %r220;
	not.b32 	%r224, %r1;
	mov.u32 	%r2, %tid.x;
	mov.u32 	%r3, %ctaid.x;
	mov.u32 	%r225, %ntid.x;
	mad.lo.s32 	%r4, %r3, %r225, %r2;
	cvt.u64.u32 	%rd36, %r4;
	mul.wide.u32 	%rd37, %r4, 4;
	add.s64 	%rd38, %rd32, %rd37;
	ld.global.u32 	%r226, [%rd38];
	mul.lo.s32 	%r227, %r2, 40;
	mov.u32 	%r228, _ZZ11cuda_kerneliiPjS_S_S_S_lS_iE4down;
	add.s32 	%r5, %r228, %r227;
	st.shared.u32 	[%r5], %r226;
	add.s64 	%rd39, %rd31, %rd37;
	ld.global.u32 	%r229, [%rd39];
	mov.u32 	%r230, _ZZ11cuda_kerneliiPjS_S_S_S_lS_iE4left;
	add.s32 	%r6, %r230, %r227;
	st.shared.u32 	[%r6], %r229;
	add.s64 	%rd40, %rd30, %rd37;
	ld.global.u32 	%r231, [%rd40];
	mov.u32 	%r232, _ZZ11cuda_kerneliiPjS_S_S_S_lS_iE5right;
	add.s32 	%r7, %r232, %r227;
	st.shared.u32 	[%r7], %r231;
	or.b32  	%r233, %r229, %r226;
	or.b32  	%r234, %r233, %r231;
	not.b32 	%r235, %r234;
	and.b32  	%r236, %r235, %r224;
	mov.u32 	%r237, _ZZ11cuda_kerneliiPjS_S_S_S_lS_iE6bitmap;
	add.s32 	%r8, %r237, %r227;
	st.shared.u32 	[%r8], %r236;
	setp.le.s64 	%p3, %rd28, %rd36;
	shl.b32 	%r238, %r2, 2;
	mov.u32 	%r239, _ZZ11cuda_kerneliiPjS_S_S_S_lS_iE3sum;
	add.s32 	%r9, %r239, %r238;
	mov.u32 	%r240, _ZZ11cuda_kerneliiPjS_S_S_S_lS_iE4usum;
	add.s32 	%r10, %r240, %r238;
	@%p3 bra 	$L__BB0_160;
	setp.lt.s32 	%p4, %r222, 1;
	@%p4 bra 	$L__BB0_14;
	mul.lo.s32 	%r11, %r222, %r4;
	and.b32  	%r12, %r222, 15;
	setp.lt.u32 	%p5, %r222, 16;
	mov.b32 	%r1574, 0;
	@%p5 bra 	$L__BB0_5;
	and.b32  	%r1574, %r222, 2147483632;
	mov.b32 	%r1579, 0;
$L__BB0_4:
	.pragma "nounroll";
	add.s32 	%r244, %r1579, %r11;
	mul.wide.u32 	%rd41, %r244, 4;
	add.s64 	%rd42, %rd1, %rd41;
	ld.global.u32 	%r245, [%rd42];
	mul.wide.u32 	%rd43, %r1579, 4;
	add.s64 	%rd44, %rd4, %rd43;
	st.local.u32 	[%rd44], %r245;
	add.s32 	%r246, %r244, 1;
	mul.wide.u32 	%rd45, %r246, 4;
	add.s64 	%rd46, %rd1, %rd45;
	ld.global.u32 	%r247, [%rd46];
	st.local.u32 	[%rd44+4], %r247;
	add.s32 	%r248, %r244, 2;
	mul.wide.u32 	%rd47, %r248, 4;
	add.s64 	%rd48, %rd1, %rd47;
	ld.global.u32 	%r249, [%rd48];
	st.local.u32 	[%rd44+8], %r249;
	add.s32 	%r250, %r244, 3;
	mul.wide.u32 	%rd49, %r250, 4;
	add.s64 	%rd50, %rd1, %rd49;
	ld.global.u32 	%r251, [%rd50];
	st.local.u32 	[%rd44+12], %r251;
	add.s32 	%r252, %r244, 4;
	mul.wide.u32 	%rd51, %r252, 4;
	add.s64 	%rd52, %rd1, %rd51;
	ld.global.u32 	%r253, [%rd52];
	st.local.u32 	[%rd44+16], %r253;
	add.s32 	%r254, %r244, 5;
	mul.wide.u32 	%rd53, %r254, 4;
	add.s64 	%rd54, %rd1, %rd53;
	ld.global.u32 	%r255, [%rd54];
	st.local.u32 	[%rd44+20], %r255;
	add.s32 	%r256, %r244, 6;
	mul.wide.u32 	%rd55, %r256, 4;
	add.s64 	%rd56, %rd1, %rd55;
	ld.global.u32 	%r257, [%rd56];
	st.local.u32 	[%rd44+24], %r257;
	add.s32 	%r258, %r244, 7;
	mul.wide.u32 	%rd57, %r258, 4;
	add.s64 	%rd58, %rd1, %rd57;
	ld.global.u32 	%r259, [%rd58];
	st.local.u32 	[%rd44+28], %r259;
	add.s32 	%r260, %r244, 8;
	mul.wide.u32 	%rd59, %r260, 4;
	add.s64 	%rd60, %rd1, %rd59;
	ld.global.u32 	%r261, [%rd60];
	st.local.u32 	[%rd44+32], %r261;
	add.s32 	%r262, %r244, 9;
	mul.wide.u32 	%rd61, %r262, 4;
	add.s64 	%rd62, %rd1, %rd61;
	ld.global.u32 	%r263, [%rd62];
	st.local.u32 	[%rd44+36], %r263;
	add.s32 	%r264, %r244, 10;
	mul.wide.u32 	%rd63, %r264, 4;
	add.s64 	%rd64, %rd1, %rd63;
	ld.global.u32 	%r265, [%rd64];
	st.local.u32 	[%rd44+40], %r265;
	add.s32 	%r266, %r244, 11;
	mul.wide.u32 	%rd65, %r266, 4;
	add.s64 	%rd66, %rd1, %rd65;
	ld.global.u32 	%r267, [%rd66];
	st.local.u32 	[%rd44+44], %r267;
	add.s32 	%r268, %r244, 12;
	mul.wide.u32 	%rd67, %r268, 4;
	add.s64 	%rd68, %rd1, %rd67;
	ld.global.u32 	%r269, [%rd68];
	st.local.u32 	[%rd44+48], %r269;
	add.s32 	%r270, %r244, 13;
	mul.wide.u32 	%rd69, %r270, 4;
	add.s64 	%rd70, %rd1, %rd69;
	ld.global.u32 	%r271, [%rd70];
	st.local.u32 	[%rd44+52], %r271;
	add.s32 	%r272, %r244, 14;
	mul.wide.u32 	%rd71, %r272, 4;
	add.s64 	%rd72, %rd1, %rd71;
	ld.global.u32 	%r273, [%rd72];
	st.local.u32 	[%rd44+56], %r273;
	add.s32 	%r274, %r244, 15;
	mul.wide.u32 	%rd73, %r274, 4;
	add.s64 	%rd74, %rd1, %rd73;
	ld.global.u32 	%r275, [%rd74];
	st.local.u32 	[%rd44+60], %r275;
	add.s32 	%r1579, %r1579, 16;
	setp.eq.s32 	%p6, %r1579, %r1574;
	@%p6 bra 	$L__BB0_5;
	bra.uni 	$L__BB0_4;
$L__BB0_5:
	setp.eq.s32 	%p7, %r12, 0;
	@%p7 bra 	$L__BB0_14;
	and.b32  	%r15, %r222, 7;
	setp.lt.u32 	%p8, %r12, 8;
	@%p8 bra 	$L__BB0_8;
	add.s32 	%r276, %r1574, %r11;
	mul.wide.u32 	%rd75, %r276, 4;
	add.s64 	%rd76, %rd1, %rd75;
	ld.global.u32 	%r277, [%rd76];
	mul.wide.u32 	%rd77, %r1574, 4;
	add.s64 	%rd78, %rd4, %rd77;
	st.local.u32 	[%rd78], %r277;
	add.s32 	%r278, %r276, 1;
	mul.wide.u32 	%rd79, %r278, 4;
	add.s64 	%rd80, %rd1, %rd79;
	ld.global.u32 	%r279, [%rd80];
	st.local.u32 	[%rd78+4], %r279;
	add.s32 	%r280, %r276, 2;
	mul.wide.u32 	%rd81, %r280, 4;
	add.s64 	%rd82, %rd1, %rd81;
	ld.global.u32 	%r281, [%rd82];
	st.local.u32 	[%rd78+8], %r281;
	add.s32 	%r282, %r276, 3;
	mul.wide.u32 	%rd83, %r282, 4;
	add.s64 	%rd84, %rd1, %rd83;
	ld.global.u32 	%r283, [%rd84];
	st.local.u32 	[%rd78+12], %r283;
	add.s32 	%r284, %r276, 4;
	mul.wide.u32 	%rd85, %r284, 4;
	add.s64 	%rd86, %rd1, %rd85;
	ld.global.u32 	%r285, [%rd86];
	st.local.u32 	[%rd78+16], %r285;
	add.s32 	%r286, %r276, 5;
	mul.wide.u32 	%rd87, %r286, 4;
	add.s64 	%rd88, %rd1, %rd87;
	ld.global.u32 	%r287, [%rd88];
	st.local.u32 	[%rd78+20], %r287;
	add.s32 	%r288, %r276, 6;
	mul.wide.u32 	%rd89, %r288, 4;
	add.s64 	%rd90, %rd1, %rd89;
	ld.global.u32 	%r289, [%rd90];
	st.local.u32 	[%rd78+24], %r289;
	add.s32 	%r290, %r276, 7;
	mul.wide.u32 	%rd91, %r290, 4;
	add.s64 	%rd92, %rd1, %rd91;
	ld.global.u32 	%r291, [%rd92];
	st.local.u32 	[%rd78+28], %r291;
	add.s32 	%r1574, %r1574, 8;
$L__BB0_8:
	setp.eq.s32 	%p9, %r15, 0;
	@%p9 bra 	$L__BB0_14;
	and.b32  	%r18, %r222, 3;
	setp.lt.u32 	%p10, %r15, 4;
	@%p10 bra 	$L__BB0_11;
	add.s32 	%r292, %r1574, %r11;
	mul.wide.u32 	%rd93, %r292, 4;
	add.s64 	%rd94, %rd1, %rd93;
	ld.global.u32 	%r293, [%rd94];
	mul.wide.u32 	%rd95, %r1574, 4;
	add.s64 	%rd96, %rd4, %rd95;
	st.local.u32 	[%rd96], %r293;
	add.s32 	%r294, %r292, 1;
	mul.wide.u32 	%rd97, %r294, 4;
	add.s64 	%rd98, %rd1, %rd97;
	ld.global.u32 	%r295, [%rd98];
	st.local.u32 	[%rd96+4], %r295;
	add.s32 	%r296, %r292, 2;
	mul.wide.u32 	%rd99, %r296, 4;
	add.s64 	%rd100, %rd1, %rd99;
	ld.global.u32 	%r297, [%rd100];
	st.local.u32 	[%rd96+8], %r297;
	add.s32 	%r298, %r292, 3;
	mul.wide.u32 	%rd101, %r298, 4;
	add.s64 	%rd102, %rd1, %rd101;
	ld.global.u32 	%r299, [%rd102];
	st.local.u32 	[%rd96+12], %r299;
	add.s32 	%r1574, %r1574, 4;
$L__BB0_11:
	setp.eq.s32 	%p11, %r18, 0;
	@%p11 bra 	$L__BB0_14;
	mov.b32 	%r1578, 0;
$L__BB0_13:
	.pragma "nounroll";
	add.s32 	%r301, %r1574, %r11;
	mul.wide.u32 	%rd103, %r301, 4;
	add.s64 	%rd104, %rd1, %rd103;
	ld.global.u32 	%r302, [%rd104];
	mul.wide.u32 	%rd105, %r1574, 4;
	add.s64 	%rd106, %rd4, %rd105;
	st.local.u32 	[%rd106], %r302;
	add.s32 	%r1574, %r1574, 1;
	add.s32 	%r1578, %r1578, 1;
	setp.ne.s32 	%p12, %r1578, %r18;
	@%p12 bra 	$L__BB0_13;
$L__BB0_14:
	add.s32 	%r25, %r220, -1;
	and.b32  	%r26, %r220, 15;
	add.s32 	%r27, %r26, -1;
	and.b32  	%r28, %r220, 7;
	add.s32 	%r29, %r28, -1;
	and.b32  	%r30, %r220, 2147483632;
	and.b32  	%r31, %r220, 3;
	mov.b64 	%rd208, 0;
	mov.b32 	%r1673, 0;
	cvt.s64.s32 	%rd110, %r220;
	and.b64  	%rd6, %rd110, 4611686018427387903;
	mov.u32 	%r1672, %r1673;
$L__BB0_15:
	shl.b32 	%r304, %r1673, 2;
	add.s32 	%r36, %r8, %r304;
	ld.shared.u32 	%r37, [%r36];
	setp.ne.s32 	%p13, %r37, 0;
	@%p13 bra 	$L__BB0_17;
	add.s32 	%r1673, %r1673, -1;
	bra.uni 	$L__BB0_158;
$L__BB0_17:
	neg.s32 	%r305, %r37;
	and.b32  	%r39, %r37, %r305;
	add.s32 	%r306, %r1673, %r222;
	mul.wide.s32 	%rd108, %r306, 4;
	add.s64 	%rd109, %rd4, %rd108;
	st.local.u32 	[%rd109], %r39;
	xor.b32  	%r307, %r37, %r39;
	st.shared.u32 	[%r36], %r307;
	and.b32  	%r308, %r39, %r1;
	setp.ne.s32 	%p14, %r308, 0;
	@%p14 bra 	$L__BB0_157;
	ld.param.u32 	%r1573, [_Z11cuda_kerneliiPjS_S_S_S_lS_i_param_1];
	add.s32 	%r40, %r1673, 1;
	setp.ne.s32 	%p15, %r40, %r1573;
	@%p15 bra 	$L__BB0_156;
	setp.eq.s32 	%p16, %r220, 0;
	@%p16 bra 	$L__BB0_22;
	mov.b64 	%rd206, 0;
	mov.u64 	%rd204, %rd4;
	mov.u64 	%rd205, %rd2;
$L__BB0_21:
	ld.local.u32 	%r326, [%rd204];
	st.local.u32 	[%rd205], %r326;
	add.s64 	%rd206, %rd206, 1;
	add.s64 	%rd205, %rd205, 4;
	add.s64 	%rd204, %rd204, 4;
	setp.lt.u64 	%p17, %rd206, %rd6;
	@%p17 bra 	$L__BB0_21;
$L__BB0_22:
	setp.lt.s32 	%p20, %r220, 1;
	mov.b32 	%r1624, 2;
	mov.pred 	%p131, -1;
	mov.pred 	%p130, 0;
	@%p20 bra 	$L__BB0_80;
	mov.b32 	%r1582, 0;
$L__BB0_24:
	setp.lt.u32 	%p21, %r25, 15;
	mov.b32 	%r1589, 0;
	mov.u32 	%r1594, %r1589;
	@%p21 bra 	$L__BB0_27;
	mov.b32 	%r1583, 0;
	mov.u32 	%r1594, %r1583;
$L__BB0_26:
	.pragma "nounroll";
	mul.wide.u32 	%rd112, %r1583, 4;
	add.s64 	%rd113, %rd2, %rd112;
	ld.local.u32 	%r332, [%rd113];
	shr.u32 	%r333, %r332, %r1582;
	and.b32  	%r334, %r333, 1;
	not.b32 	%r335, %r1583;
	add.s32 	%r336, %r220, %r335;
	shl.b32 	%r337, %r334, %r336;
	or.b32  	%r338, %r337, %r1594;
	ld.local.u32 	%r339, [%rd113+4];
	shr.u32 	%r340, %r339, %r1582;
	and.b32  	%r341, %r340, 1;
	sub.s32 	%r342, %r220, %r1583;
	add.s32 	%r343, %r342, -2;
	shl.b32 	%r344, %r341, %r343;
	or.b32  	%r345, %r344, %r338;
	ld.local.u32 	%r346, [%rd113+8];
	shr.u32 	%r347, %r346, %r1582;
	and.b32  	%r348, %r347, 1;
	add.s32 	%r349, %r342, -3;
	shl.b32 	%r350, %r348, %r349;
	or.b32  	%r351, %r350, %r345;
	ld.local.u32 	%r352, [%rd113+12];
	shr.u32 	%r353, %r352, %r1582;
	and.b32  	%r354, %r353, 1;
	add.s32 	%r355, %r342, -4;
	shl.b32 	%r356, %r354, %r355;
	or.b32  	%r357, %r356, %r351;
	ld.local.u32 	%r358, [%rd113+16];
	shr.u32 	%r359, %r358, %r1582;
	and.b32  	%r360, %r359, 1;
	add.s32 	%r361, %r342, -5;
	shl.b32 	%r362, %r360, %r361;
	or.b32  	%r363, %r362, %r357;
	ld.local.u32 	%r364, [%rd113+20];
	shr.u32 	%r365, %r364, %r1582;
	and.b32  	%r366, %r365, 1;
	add.s32 	%r367, %r342, -6;
	shl.b32 	%r368, %r366, %r367;
	or.b32  	%r369, %r368, %r363;
	ld.local.u32 	%r370, [%rd113+24];
	shr.u32 	%r371, %r370, %r1582;
	and.b32  	%r372, %r371, 1;
	add.s32 	%r373, %r342, -7;
	shl.b32 	%r374, %r372, %r373;
	or.b32  	%r375, %r374, %r369;
	ld.local.u32 	%r376, [%rd113+28];
	shr.u32 	%r377, %r376, %r1582;
	and.b32  	%r378, %r377, 1;
	add.s32 	%r379, %r342, -8;
	shl.b32 	%r380, %r378, %r379;
	or.b32  	%r381, %r380, %r375;
	ld.local.u32 	%r382, [%rd113+32];
	shr.u32 	%r383, %r382, %r1582;
	and.b32  	%r384, %r383, 1;
	add.s32 	%r385, %r342, -9;
	shl.b32 	%r386, %r384, %r385;
	or.b32  	%r387, %r386, %r381;
	ld.local.u32 	%r388, [%rd113+36];
	shr.u32 	%r389, %r388, %r1582;
	and.b32  	%r390, %r389, 1;
	add.s32 	%r391, %r342, -10;
	shl.b32 	%r392, %r390, %r391;
	or.b32  	%r393, %r392, %r387;
	ld.local.u32 	%r394, [%rd113+40];
	shr.u32 	%r395, %r394, %r1582;
	and.b32  	%r396, %r395, 1;
	add.s32 	%r397, %r342, -11;
	shl.b32 	%r398, %r396, %r397;
	or.b32  	%r399, %r398, %r393;
	ld.local.u32 	%r400, [%rd113+44];
	shr.u32 	%r401, %r400, %r1582;
	and.b32  	%r402, %r401, 1;
	add.s32 	%r403, %r342, -12;
	shl.b32 	%r404, %r402, %r403;
	or.b32  	%r405, %r404, %r399;
	ld.local.u32 	%r406, [%rd113+48];
	shr.u32 	%r407, %r406, %r1582;
	and.b32  	%r408, %r407, 1;
	add.s32 	%r409, %r342, -13;
	shl.b32 	%r410, %r408, %r409;
	or.b32  	%r411, %r410, %r405;
	ld.local.u32 	%r412, [%rd113+52];
	shr.u32 	%r413, %r412, %r1582;
	and.b32  	%r414, %r413, 1;
	add.s32 	%r415, %r342, -14;
	shl.b32 	%r416, %r414, %r415;
	or.b32  	%r417, %r416, %r411;
	ld.local.u32 	%r418, [%rd113+56];
	shr.u32 	%r419, %r418, %r1582;
	and.b32  	%r420, %r419, 1;
	add.s32 	%r421, %r342, -15;
	shl.b32 	%r422, %r420, %r421;
	or.b32  	%r423, %r422, %r417;
	ld.local.u32 	%r424, [%rd113+60];
	shr.u32 	%r425, %r424, %r1582;
	and.b32  	%r426, %r425, 1;
	add.s32 	%r427, %r342, -16;
	shl.b32 	%r428, %r426, %r427;
	or.b32  	%r1594, %r428, %r423;
	add.s32 	%r1583, %r1583, 16;
	setp.ne.s32 	%p22, %r1583, %r30;
	mov.u32 	%r1589, %r30;
	@%p22 bra 	$L__BB0_26;
$L__BB0_27:
	setp.eq.s32 	%p23, %r26, 0;
	@%p23 bra 	$L__BB0_37;
	setp.lt.u32 	%p24, %r27, 7;
	@%p24 bra 	$L__BB0_30;
	mul.wide.u32 	%rd114, %r1589, 4;
	add.s64 	%rd115, %rd2, %rd114;
	ld.local.u32 	%r430, [%rd115];
	shr.u32 	%r431, %r430, %r1582;
	and.b32  	%r432, %r431, 1;
	not.b32 	%r433, %r1589;
	add.s32 	%r434, %r220, %r433;
	shl.b32 	%r435, %r432, %r434;
	ld.local.u32 	%r436, [%rd115+4];
	shr.u32 	%r437, %r436, %r1582;
	and.b32  	%r438, %r437, 1;
	sub.s32 	%r439, %r220, %r1589;
	add.s32 	%r440, %r439, -2;
	shl.b32 	%r441, %r438, %r440;
	or.b32  	%r442, %r435, %r441;
	ld.local.u32 	%r443, [%rd115+8];
	shr.u32 	%r444, %r443, %r1582;
	and.b32  	%r445, %r444, 1;
	add.s32 	%r446, %r439, -3;
	shl.b32 	%r447, %r445, %r446;
	or.b32  	%r448, %r442, %r447;
	ld.local.u32 	%r449, [%rd115+12];
	shr.u32 	%r450, %r449, %r1582;
	and.b32  	%r451, %r450, 1;
	add.s32 	%r452, %r439, -4;
	shl.b32 	%r453, %r451, %r452;
	or.b32  	%r454, %r448, %r453;
	ld.local.u32 	%r455, [%rd115+16];
	shr.u32 	%r456, %r455, %r1582;
	and.b32  	%r457, %r456, 1;
	add.s32 	%r458, %r439, -5;
	shl.b32 	%r459, %r457, %r458;
	or.b32  	%r460, %r454, %r459;
	ld.local.u32 	%r461, [%rd115+20];
	shr.u32 	%r462, %r461, %r1582;
	and.b32  	%r463, %r462, 1;
	add.s32 	%r464, %r439, -6;
	shl.b32 	%r465, %r463, %r464;
	or.b32  	%r466, %r460, %r465;
	ld.local.u32 	%r467, [%rd115+24];
	shr.u32 	%r468, %r467, %r1582;
	and.b32  	%r469, %r468, 1;
	add.s32 	%r470, %r439, -7;
	shl.b32 	%r471, %r469, %r470;
	or.b32  	%r472, %r466, %r471;
	ld.local.u32 	%r473, [%rd115+28];
	shr.u32 	%r474, %r473, %r1582;
	and.b32  	%r475, %r474, 1;
	add.s32 	%r476, %r439, -8;
	shl.b32 	%r477, %r475, %r476;
	or.b32  	%r478, %r472, %r477;
	or.b32  	%r1594, %r478, %r1594;
	add.s32 	%r1589, %r1589, 8;
$L__BB0_30:
	setp.eq.s32 	%p25, %r28, 0;
	@%p25 bra 	$L__BB0_37;
	setp.lt.u32 	%p26, %r29, 3;
	@%p26 bra 	$L__BB0_33;
	mul.wide.u32 	%rd116, %r1589, 4;
	add.s64 	%rd117, %rd2, %rd116;
	ld.local.u32 	%r480, [%rd117];
	shr.u32 	%r481, %r480, %r1582;
	and.b32  	%r482, %r481, 1;
	not.b32 	%r483, %r1589;
	add.s32 	%r484, %r220, %r483;
	shl.b32 	%r485, %r482, %r484;
	ld.local.u32 	%r486, [%rd117+4];
	shr.u32 	%r487, %r486, %r1582;
	and.b32  	%r488, %r487, 1;
	sub.s32 	%r489, %r220, %r1589;
	add.s32 	%r490, %r489, -2;
	shl.b32 	%r491, %r488, %r490;
	or.b32  	%r492, %r485, %r491;
	ld.local.u32 	%r493, [%rd117+8];
	shr.u32 	%r494, %r493, %r1582;
	and.b32  	%r495, %r494, 1;
	add.s32 	%r496, %r489, -3;
	shl.b32 	%r497, %r495, %r496;
	or.b32  	%r498, %r492, %r497;
	ld.local.u32 	%r499, [%rd117+12];
	shr.u32 	%r500, %r499, %r1582;
	and.b32  	%r501, %r500, 1;
	add.s32 	%r502, %r489, -4;
	shl.b32 	%r503, %r501, %r502;
	or.b32  	%r504, %r498, %r503;
	or.b32  	%r1594, %r504, %r1594;
	add.s32 	%r1589, %r1589, 4;
$L__BB0_33:
	setp.eq.s32 	%p27, %r31, 0;
	@%p27 bra 	$L__BB0_37;
	setp.eq.s32 	%p28, %r31, 1;
	mul.wide.u32 	%rd118, %r1589, 4;
	add.s64 	%rd13, %rd2, %rd118;
	ld.local.u32 	%r505, [%rd13];
	shr.u32 	%r506, %r505, %r1582;
	and.b32  	%r507, %r506, 1;
	not.b32 	%r508, %r1589;
	add.s32 	%r509, %r220, %r508;
	shl.b32 	%r510, %r507, %r509;
	or.b32  	%r1594, %r510, %r1594;
	@%p28 bra 	$L__BB0_37;
	setp.eq.s32 	%p29, %r31, 2;
	ld.local.u32 	%r511, [%rd13+4];
	shr.u32 	%r512, %r511, %r1582;
	and.b32  	%r513, %r512, 1;
	sub.s32 	%r60, %r220, %r1589;
	add.s32 	%r514, %r60, -2;
	shl.b32 	%r515, %r513, %r514;
	or.b32  	%r1594, %r515, %r1594;
	@%p29 bra 	$L__BB0_37;
	ld.local.u32 	%r516, [%rd13+8];
	shr.u32 	%r517, %r516, %r1582;
	and.b32  	%r518, %r517, 1;
	add.s32 	%r519, %r60, -3;
	shl.b32 	%r520, %r518, %r519;
	or.b32  	%r1594, %r520, %r1594;
$L__BB0_37:
	mul.wide.u32 	%rd119, %r1582, 4;
	add.s64 	%rd120, %rd3, %rd119;
	st.local.u32 	[%rd120], %r1594;
	add.s32 	%r1582, %r1582, 1;
	setp.ne.s32 	%p30, %r1582, %r220;
	@%p30 bra 	$L__BB0_24;
	mov.b32 	%r1595, 0;
	bra.uni 	$L__BB0_40;
$L__BB0_39:
	add.s32 	%r1595, %r1595, 1;
	setp.eq.s32 	%p66, %r1595, %r220;
	@%p66 bra 	$L__BB0_80;
$L__BB0_40:
	mul.wide.u32 	%rd121, %r1595, 4;
	add.s64 	%rd122, %rd4, %rd121;
	ld.local.u32 	%r522, [%rd122];
	add.s64 	%rd123, %rd3, %rd121;
	ld.local.u32 	%r523, [%rd123];
	sub.s32 	%r67, %r522, %r523;
	setp.eq.s32 	%p31, %r67, 0;
	@%p31 bra 	$L__BB0_39;
	setp.gt.s32 	%p32, %r67, 0;
	mov.b32 	%r1671, 0;
	@%p32 bra 	$L__BB0_155;
	mov.b32 	%r1596, 0;
$L__BB0_43:
	mov.b32 	%r1603, 0;
	mov.u32 	%r1608, %r1603;
	@%p21 bra 	$L__BB0_46;
	mov.b32 	%r1597, 0;
	mov.u32 	%r1608, %r1597;
$L__BB0_45:
	.pragma "nounroll";
	mul.wide.u32 	%rd124, %r1597, 4;
	add.s64 	%rd125, %rd3, %rd124;
	ld.local.u32 	%r529, [%rd125];
	shr.u32 	%r530, %r529, %r1596;
	and.b32  	%r531, %r530, 1;
	not.b32 	%r532, %r1597;
	add.s32 	%r533, %r220, %r532;
	shl.b32 	%r534, %r531, %r533;
	or.b32  	%r535, %r534, %r1608;
	ld.local.u32 	%r536, [%rd125+4];
	shr.u32 	%r537, %r536, %r1596;
	and.b32  	%r538, %r537, 1;
	sub.s32 	%r539, %r220, %r1597;
	add.s32 	%r540, %r539, -2;
	shl.b32 	%r541, %r538, %r540;
	or.b32  	%r542, %r541, %r535;
	ld.local.u32 	%r543, [%rd125+8];
	shr.u32 	%r544, %r543, %r1596;
	and.b32  	%r545, %r544, 1;
	add.s32 	%r546, %r539, -3;
	shl.b32 	%r547, %r545, %r546;
	or.b32  	%r548, %r547, %r542;
	ld.local.u32 	%r549, [%rd125+12];
	shr.u32 	%r550, %r549, %r1596;
	and.b32  	%r551, %r550, 1;
	add.s32 	%r552, %r539, -4;
	shl.b32 	%r553, %r551, %r552;
	or.b32  	%r554, %r553, %r548;
	ld.local.u32 	%r555, [%rd125+16];
	shr.u32 	%r556, %r555, %r1596;
	and.b32  	%r557, %r556, 1;
	add.s32 	%r558, %r539, -5;
	shl.b32 	%r559, %r557, %r558;
	or.b32  	%r560, %r559, %r554;
	ld.local.u32 	%r561, [%rd125+20];
	shr.u32 	%r562, %r561, %r1596;
	and.b32  	%r563, %r562, 1;
	add.s32 	%r564, %r539, -6;
	shl.b32 	%r565, %r563, %r564;
	or.b32  	%r566, %r565, %r560;
	ld.local.u32 	%r567, [%rd125+24];
	shr.u32 	%r568, %r567, %r1596;
	and.b32  	%r569, %r568, 1;
	add.s32 	%r570, %r539, -7;
	shl.b32 	%r571, %r569, %r570;
	or.b32  	%r572, %r571, %r566;
	ld.local.u32 	%r573, [%rd125+28];
	shr.u32 	%r574, %r573, %r1596;
	and.b32  	%r575, %r574, 1;
	add.s32 	%r576, %r539, -8;
	shl.b32 	%r577, %r575, %r576;
	or.b32  	%r578, %r577, %r572;
	ld.local.u32 	%r579, [%rd125+32];
	shr.u32 	%r580, %r579, %r1596;
	and.b32  	%r581, %r580, 1;
	add.s32 	%r582, %r539, -9;
	shl.b32 	%r583, %r581, %r582;
	or.b32  	%r584, %r583, %r578;
	ld.local.u32 	%r585, [%rd125+36];
	shr.u32 	%r586, %r585, %r1596;
	and.b32  	%r587, %r586, 1;
	add.s32 	%r588, %r539, -10;
	shl.b32 	%r589, %r587, %r588;
	or.b32  	%r590, %r589, %r584;
	ld.local.u32 	%r591, [%rd125+40];
	shr.u32 	%r592, %r591, %r1596;
	and.b32  	%r593, %r592, 1;
	add.s32 	%r594, %r539, -11;
	shl.b32 	%r595, %r593, %r594;
	or.b32  	%r596, %r595, %r590;
	ld.local.u32 	%r597, [%rd125+44];
	shr.u32 	%r598, %r597, %r1596;
	and.b32  	%r599, %r598, 1;
	add.s32 	%r600, %r539, -12;
	shl.b32 	%r601, %r599, %r600;
	or.b32  	%r602, %r601, %r596;
	ld.local.u32 	%r603, [%rd125+48];
	shr.u32 	%r604, %r603, %r1596;
	and.b32  	%r605, %r604, 1;
	add.s32 	%r606, %r539, -13;
	shl.b32 	%r607, %r605, %r606;
	or.b32  	%r608, %r607, %r602;
	ld.local.u32 	%r609, [%rd125+52];
	shr.u32 	%r610, %r609, %r1596;
	and.b32  	%r611, %r610, 1;
	add.s32 	%r612, %r539, -14;
	shl.b32 	%r613, %r611, %r612;
	or.b32  	%r614, %r613, %r608;
	ld.local.u32 	%r615, [%rd125+56];
	shr.u32 	%r616, %r615, %r1596;
	and.b32  	%r617, %r616, 1;
	add.s32 	%r618, %r539, -15;
	shl.b32 	%r619, %r617, %r618;
	or.b32  	%r620, %r619, %r614;
	ld.local.u32 	%r621, [%rd125+60];
	shr.u32 	%r622, %r621, %r1596;
	and.b32  	%r623, %r622, 1;
	add.s32 	%r624, %r539, -16;
	shl.b32 	%r625, %r623, %r624;
	or.b32  	%r1608, %r625, %r620;
	add.s32 	%r1597, %r1597, 16;
	setp.ne.s32 	%p34, %r1597, %r30;
	mov.u32 	%r1603, %r30;
	@%p34 bra 	$L__BB0_45;
$L__BB0_46:
	@%p23 bra 	$L__BB0_56;
	setp.lt.u32 	%p36, %r27, 7;
	@%p36 bra 	$L__BB0_49;
	mul.wide.u32 	%rd126, %r1603, 4;
	add.s64 	%rd127, %rd3, %rd126;
	ld.local.u32 	%r627, [%rd127];
	shr.u32 	%r628, %r627, %r1596;
	and.b32  	%r629, %r628, 1;
	not.b32 	%r630, %r1603;
	add.s32 	%r631, %r220, %r630;
	shl.b32 	%r632, %r629, %r631;
	ld.local.u32 	%r633, [%rd127+4];
	shr.u32 	%r634, %r633, %r1596;
	and.b32  	%r635, %r634, 1;
	sub.s32 	%r636, %r220, %r1603;
	add.s32 	%r637, %r636, -2;
	shl.b32 	%r638, %r635, %r637;
	or.b32  	%r639, %r632, %r638;
	ld.local.u32 	%r640, [%rd127+8];
	shr.u32 	%r641, %r640, %r1596;
	and.b32  	%r642, %r641, 1;
	add.s32 	%r643, %r636, -3;
	shl.b32 	%r644, %r642, %r643;
	or.b32  	%r645, %r639, %r644;
	ld.local.u32 	%r646, [%rd127+12];
	shr.u32 	%r647, %r646, %r1596;
	and.b32  	%r648, %r647, 1;
	add.s32 	%r649, %r636, -4;
	shl.b32 	%r650, %r648, %r649;
	or.b32  	%r651, %r645, %r650;
	ld.local.u32 	%r652, [%rd127+16];
	shr.u32 	%r653, %r652, %r1596;
	and.b32  	%r654, %r653, 1;
	add.s32 	%r655, %r636, -5;
	shl.b32 	%r656, %r654, %r655;
	or.b32  	%r657, %r651, %r656;
	ld.local.u32 	%r658, [%rd127+20];
	shr.u32 	%r659, %r658, %r1596;
	and.b32  	%r660, %r659, 1;
	add.s32 	%r661, %r636, -6;
	shl.b32 	%r662, %r660, %r661;
	or.b32  	%r663, %r657, %r662;
	ld.local.u32 	%r664, [%rd127+24];
	shr.u32 	%r665, %r664, %r1596;
	and.b32  	%r666, %r665, 1;
	add.s32 	%r667, %r636, -7;
	shl.b32 	%r668, %r666, %r667;
	or.b32  	%r669, %r663, %r668;
	ld.local.u32 	%r670, [%rd127+28];
	shr.u32 	%r671, %r670, %r1596;
	and.b32  	%r672, %r671, 1;
	add.s32 	%r673, %r636, -8;
	shl.b32 	%r674, %r672, %r673;
	or.b32  	%r675, %r669, %r674;
	or.b32  	%r1608, %r675, %r1608;
	add.s32 	%r1603, %r1603, 8;
$L__BB0_49:
	setp.eq.s32 	%p37, %r28, 0;
	@%p37 bra 	$L__BB0_56;
	setp.lt.u32 	%p38, %r29, 3;
	@%p38 bra 	$L__BB0_52;
	mul.wide.u32 	%rd128, %r1603, 4;
	add.s64 	%rd129, %rd3, %rd128;
	ld.local.u32 	%r677, [%rd129];
	shr.u32 	%r678, %r677, %r1596;
	and.b32  	%r679, %r678, 1;
	not.b32 	%r680, %r1603;
	add.s32 	%r681, %r220, %r680;
	shl.b32 	%r682, %r679, %r681;
	ld.local.u32 	%r683, [%rd129+4];
	shr.u32 	%r684, %r683, %r1596;
	and.b32  	%r685, %r684, 1;
	sub.s32 	%r686, %r220, %r1603;
	add.s32 	%r687, %r686, -2;
	shl.b32 	%r688, %r685, %r687;
	or.b32  	%r689, %r682, %r688;
	ld.local.u32 	%r690, [%rd129+8];
	shr.u32 	%r691, %r690, %r1596;
	and.b32  	%r692, %r691, 1;
	add.s32 	%r693, %r686, -3;
	shl.b32 	%r694, %r692, %r693;
	or.b32  	%r695, %r689, %r694;
	ld.local.u32 	%r696, [%rd129+12];
	shr.u32 	%r697, %r696, %r1596;
	and.b32  	%r698, %r697, 1;
	add.s32 	%r699, %r686, -4;
	shl.b32 	%r700, %r698, %r699;
	or.b32  	%r701, %r695, %r700;
	or.b32  	%r1608, %r701, %r1608;
	add.s32 	%r1603, %r1603, 4;
$L__BB0_52:
	setp.eq.s32 	%p39, %r31, 0;
	@%p39 bra 	$L__BB0_56;
	setp.eq.s32 	%p40, %r31, 1;
	mul.wide.u32 	%rd130, %r1603, 4;
	add.s64 	%rd14, %rd3, %rd130;
	ld.local.u32 	%r702, [%rd14];
	shr.u32 	%r703, %r702, %r1596;
	and.b32  	%r704, %r703, 1;
	not.b32 	%r705, %r1603;
	add.s32 	%r706, %r220, %r705;
	shl.b32 	%r707, %r704, %r706;
	or.b32  	%r1608, %r707, %r1608;
	@%p40 bra 	$L__BB0_56;
	setp.eq.s32 	%p41, %r31, 2;
	ld.local.u32 	%r708, [%rd14+4];
	shr.u32 	%r709, %r708, %r1596;
	and.b32  	%r710, %r709, 1;
	sub.s32 	%r87, %r220, %r1603;
	add.s32 	%r711, %r87, -2;
	shl.b32 	%r712, %r710, %r711;
	or.b32  	%r1608, %r712, %r1608;
	@%p41 bra 	$L__BB0_56;
	ld.local.u32 	%r713, [%rd14+8];
	shr.u32 	%r714, %r713, %r1596;
	and.b32  	%r715, %r714, 1;
	add.s32 	%r716, %r87, -3;
	shl.b32 	%r717, %r715, %r716;
	or.b32  	%r1608, %r717, %r1608;
$L__BB0_56:
	mul.wide.u32 	%rd131, %r1596, 4;
	add.s64 	%rd132, %rd2, %rd131;
	st.local.u32 	[%rd132], %r1608;
	add.s32 	%r1596, %r1596, 1;
	setp.ne.s32 	%p42, %r1596, %r220;
	@%p42 bra 	$L__BB0_43;
	mov.b32 	%r1609, 0;
	bra.uni 	$L__BB0_59;
$L__BB0_58:
	add.s32 	%r1609, %r1609, 1;
	setp.eq.s32 	%p63, %r1609, %r220;
	mov.b32 	%r1624, 4;
	mov.pred 	%p130, -1;
	mov.pred 	%p131, %p130;
	@%p63 bra 	$L__BB0_80;
$L__BB0_59:
	mul.wide.u32 	%rd133, %r1609, 4;
	add.s64 	%rd134, %rd4, %rd133;
	ld.local.u32 	%r719, [%rd134];
	add.s64 	%rd135, %rd2, %rd133;
	ld.local.u32 	%r720, [%rd135];
	sub.s32 	%r94, %r719, %r720;
	setp.eq.s32 	%p43, %r94, 0;
	@%p43 bra 	$L__BB0_58;
	setp.gt.s32 	%p44, %r94, 0;
	mov.b32 	%r1671, 0;
	@%p44 bra 	$L__BB0_155;
	mov.b32 	%r1610, 0;
$L__BB0_62:
	mov.b32 	%r1617, 0;
	mov.u32 	%r1622, %r1617;
	@%p21 bra 	$L__BB0_65;
	mov.b32 	%r1611, 0;
	mov.u32 	%r1622, %r1611;
$L__BB0_64:
	.pragma "nounroll";
	mul.wide.u32 	%rd136, %r1611, 4;
	add.s64 	%rd137, %rd2, %rd136;
	ld.local.u32 	%r726, [%rd137];
	shr.u32 	%r727, %r726, %r1610;
	and.b32  	%r728, %r727, 1;
	not.b32 	%r729, %r1611;
	add.s32 	%r730, %r220, %r729;
	shl.b32 	%r731, %r728, %r730;
	or.b32  	%r732, %r731, %r1622;
	ld.local.u32 	%r733, [%rd137+4];
	shr.u32 	%r734, %r733, %r1610;
	and.b32  	%r735, %r734, 1;
	sub.s32 	%r736, %r220, %r1611;
	add.s32 	%r737, %r736, -2;
	shl.b32 	%r738, %r735, %r737;
	or.b32  	%r739, %r738, %r732;
	ld.local.u32 	%r740, [%rd137+8];
	shr.u32 	%r741, %r740, %r1610;
	and.b32  	%r742, %r741, 1;
	add.s32 	%r743, %r736, -3;
	shl.b32 	%r744, %r742, %r743;
	or.b32  	%r745, %r744, %r739;
	ld.local.u32 	%r746, [%rd137+12];
	shr.u32 	%r747, %r746, %r1610;
	and.b32  	%r748, %r747, 1;
	add.s32 	%r749, %r736, -4;
	shl.b32 	%r750, %r748, %r749;
	or.b32  	%r751, %r750, %r745;
	ld.local.u32 	%r752, [%rd137+16];
	shr.u32 	%r753, %r752, %r1610;
	and.b32  	%r754, %r753, 1;
	add.s32 	%r755, %r736, -5;
	shl.b32 	%r756, %r754, %r755;
	or.b32  	%r757, %r756, %r751;
	ld.local.u32 	%r758, [%rd137+20];
	shr.u32 	%r759, %r758, %r1610;
	and.b32  	%r760, %r759, 1;
	add.s32 	%r761, %r736, -6;
	shl.b32 	%r762, %r760, %r761;
	or.b32  	%r763, %r762, %r757;
	ld.local.u32 	%r764, [%rd137+24];
	shr.u32 	%r765, %r764, %r1610;
	and.b32  	%r766, %r765, 1;
	add.s32 	%r767, %r736, -7;
	shl.b32 	%r768, %r766, %r767;
	or.b32  	%r769, %r768, %r763;
	ld.local.u32 	%r770, [%rd137+28];
	shr.u32 	%r771, %r770, %r1610;
	and.b32  	%r772, %r771, 1;
	add.s32 	%r773, %r736, -8;
	shl.b32 	%r774, %r772, %r773;
	or.b32  	%r775, %r774, %r769;
	ld.local.u32 	%r776, [%rd137+32];
	shr.u32 	%r777, %r776, %r1610;
	and.b32  	%r778, %r777, 1;
	add.s32 	%r779, %r736, -9;
	shl.b32 	%r780, %r778, %r779;
	or.b32  	%r781, %r780, %r775;
	ld.local.u32 	%r782, [%rd137+36];
	shr.u32 	%r783, %r782, %r1610;
	and.b32  	%r784, %r783, 1;
	add.s32 	%r785, %r736, -10;
	shl.b32 	%r786, %r784, %r785;
	or.b32  	%r787, %r786, %r781;
	ld.local.u32 	%r788, [%rd137+40];
	shr.u32 	%r789, %r788, %r1610;
	and.b32  	%r790, %r789, 1;
	add.s32 	%r791, %r736, -11;
	shl.b32 	%r792, %r790, %r791;
	or.b32  	%r793, %r792, %r787;
	ld.local.u32 	%r794, [%rd137+44];
	shr.u32 	%r795, %r794, %r1610;
	and.b32  	%r796, %r795, 1;
	add.s32 	%r797, %r736, -12;
	shl.b32 	%r798, %r796, %r797;
	or.b32  	%r799, %r798, %r793;
	ld.local.u32 	%r800, [%rd137+48];
	shr.u32 	%r801, %r800, %r1610;
	and.b32  	%r802, %r801, 1;
	add.s32 	%r803, %r736, -13;
	shl.b32 	%r804, %r802, %r803;
	or.b32  	%r805, %r804, %r799;
	ld.local.u32 	%r806, [%rd137+52];
	shr.u32 	%r807, %r806, %r1610;
	and.b32  	%r808, %r807, 1;
	add.s32 	%r809, %r736, -14;
	shl.b32 	%r810, %r808, %r809;
	or.b32  	%r811, %r810, %r805;
	ld.local.u32 	%r812, [%rd137+56];
	shr.u32 	%r813, %r812, %r1610;
	and.b32  	%r814, %r813, 1;
	add.s32 	%r815, %r736, -15;
	shl.b32 	%r816, %r814, %r815;
	or.b32  	%r817, %r816, %r811;
	ld.local.u32 	%r818, [%rd137+60];
	shr.u32 	%r819, %r818, %r1610;
	and.b32  	%r820, %r819, 1;
	add.s32 	%r821, %r736, -16;
	shl.b32 	%r822, %r820, %r821;
	or.b32  	%r1622, %r822, %r817;
	add.s32 	%r1611, %r1611, 16;
	setp.ne.s32 	%p46, %r1611, %r30;
	mov.u32 	%r1617, %r30;
	@%p46 bra 	$L__BB0_64;
$L__BB0_65:
	@%p23 bra 	$L__BB0_75;
	setp.lt.u32 	%p48, %r27, 7;
	@%p48 bra 	$L__BB0_68;
	mul.wide.u32 	%rd138, %r1617, 4;
	add.s64 	%rd139, %rd2, %rd138;
	ld.local.u32 	%r824, [%rd139];
	shr.u32 	%r825, %r824, %r1610;
	and.b32  	%r826, %r825, 1;
	not.b32 	%r827, %r1617;
	add.s32 	%r828, %r220, %r827;
	shl.b32 	%r829, %r826, %r828;
	ld.local.u32 	%r830, [%rd139+4];
	shr.u32 	%r831, %r830, %r1610;
	and.b32  	%r832, %r831, 1;
	sub.s32 	%r833, %r220, %r1617;
	add.s32 	%r834, %r833, -2;
	shl.b32 	%r835, %r832, %r834;
	or.b32  	%r836, %r829, %r835;
	ld.local.u32 	%r837, [%rd139+8];
	shr.u32 	%r838, %r837, %r1610;
	and.b32  	%r839, %r838, 1;
	add.s32 	%r840, %r833, -3;
	shl.b32 	%r841, %r839, %r840;
	or.b32  	%r842, %r836, %r841;
	ld.local.u32 	%r843, [%rd139+12];
	shr.u32 	%r844, %r843, %r1610;
	and.b32  	%r845, %r844, 1;
	add.s32 	%r846, %r833, -4;
	shl.b32 	%r847, %r845, %r846;
	or.b32  	%r848, %r842, %r847;
	ld.local.u32 	%r849, [%rd139+16];
	shr.u32 	%r850, %r849, %r1610;
	and.b32  	%r851, %r850, 1;
	add.s32 	%r852, %r833, -5;
	shl.b32 	%r853, %r851, %r852;
	or.b32  	%r854, %r848, %r853;
	ld.local.u32 	%r855, [%rd139+20];
	shr.u32 	%r856, %r855, %r1610;
	and.b32  	%r857, %r856, 1;
	add.s32 	%r858, %r833, -6;
	shl.b32 	%r859, %r857, %r858;
	or.b32  	%r860, %r854, %r859;
	ld.local.u32 	%r861, [%rd139+24];
	shr.u32 	%r862, %r861, %r1610;
	and.b32  	%r863, %r862, 1;
	add.s32 	%r864, %r833, -7;
	shl.b32 	%r865, %r863, %r864;
	or.b32  	%r866, %r860, %r865;
	ld.local.u32 	%r867, [%rd139+28];
	shr.u32 	%r868, %r867, %r1610;
	and.b32  	%r869, %r868, 1;
	add.s32 	%r870, %r833, -8;
	shl.b32 	%r871, %r869, %r870;
	or.b32  	%r872, %r866, %r871;
	or.b32  	%r1622, %r872, %r1622;
	add.s32 	%r1617, %r1617, 8;
$L__BB0_68:
	setp.eq.s32 	%p49, %r28, 0;
	@%p49 bra 	$L__BB0_75;
	setp.lt.u32 	%p50, %r29, 3;
	@%p50 bra 	$L__BB0_71;
	mul.wide.u32 	%rd140, %r1617, 4;
	add.s64 	%rd141, %rd2, %rd140;
	ld.local.u32 	%r874, [%rd141];
	shr.u32 	%r875, %r874, %r1610;
	and.b32  	%r876, %r875, 1;
	not.b32 	%r877, %r1617;
	add.s32 	%r878, %r220, %r877;
	shl.b32 	%r879, %r876, %r878;
	ld.local.u32 	%r880, [%rd141+4];
	shr.u32 	%r881, %r880, %r1610;
	and.b32  	%r882, %r881, 1;
	sub.s32 	%r883, %r220, %r1617;
	add.s32 	%r884, %r883, -2;
	shl.b32 	%r885, %r882, %r884;
	or.b32  	%r886, %r879, %r885;
	ld.local.u32 	%r887, [%rd141+8];
	shr.u32 	%r888, %r887, %r1610;
	and.b32  	%r889, %r888, 1;
	add.s32 	%r890, %r883, -3;
	shl.b32 	%r891, %r889, %r890;
	or.b32  	%r892, %r886, %r891;
	ld.local.u32 	%r893, [%rd141+12];
	shr.u32 	%r894, %r893, %r1610;
	and.b32  	%r895, %r894, 1;
	add.s32 	%r896, %r883, -4;
	shl.b32 	%r897, %r895, %r896;
	or.b32  	%r898, %r892, %r897;
	or.b32  	%r1622, %r898, %r1622;
	add.s32 	%r1617, %r1617, 4;
$L__BB0_71:
	setp.eq.s32 	%p51, %r31, 0;
	@%p51 bra 	$L__BB0_75;
	setp.eq.s32 	%p52, %r31, 1;
	mul.wide.u32 	%rd142, %r1617, 4;
	add.s64 	%rd15, %rd2, %rd142;
	ld.local.u32 	%r899, [%rd15];
	shr.u32 	%r900, %r899, %r1610;
	and.b32  	%r901, %r900, 1;
	not.b32 	%r902, %r1617;
	add.s32 	%r903, %r220, %r902;
	shl.b32 	%r904, %r901, %r903;
	or.b32  	%r1622, %r904, %r1622;
	@%p52 bra 	$L__BB0_75;
	setp.eq.s32 	%p53, %r31, 2;
	ld.local.u32 	%r905, [%rd15+4];
	shr.u32 	%r906, %r905, %r1610;
	and.b32  	%r907, %r906, 1;
	sub.s32 	%r114, %r220, %r1617;
	add.s32 	%r908, %r114, -2;
	shl.b32 	%r909, %r907, %r908;
	or.b32  	%r1622, %r909, %r1622;
	@%p53 bra 	$L__BB0_75;
	ld.local.u32 	%r910, [%rd15+8];
	shr.u32 	%r911, %r910, %r1610;
	and.b32  	%r912, %r911, 1;
	add.s32 	%r913, %r114, -3;
	shl.b32 	%r914, %r912, %r913;
	or.b32  	%r1622, %r914, %r1622;
$L__BB0_75:
	mul.wide.u32 	%rd143, %r1610, 4;
	add.s64 	%rd144, %rd3, %rd143;
	st.local.u32 	[%rd144], %r1622;
	add.s32 	%r1610, %r1610, 1;
	setp.ne.s32 	%p54, %r1610, %r220;
	@%p54 bra 	$L__BB0_62;
	mov.b32 	%r1623, 0;
	bra.uni 	$L__BB0_78;
$L__BB0_77:
	add.s32 	%r1623, %r1623, 1;
	setp.eq.s32 	%p61, %r1623, %r220;
	mov.b32 	%r1624, 8;
	mov.pred 	%p131, 0;
	mov.pred 	%p130, -1;
	@%p61 bra 	$L__BB0_80;
$L__BB0_78:
	mul.wide.u32 	%rd145, %r1623, 4;
	add.s64 	%rd146, %rd4, %rd145;
	ld.local.u32 	%r916, [%rd146];
	add.s64 	%rd147, %rd3, %rd145;
	ld.local.u32 	%r917, [%rd147];
	sub.s32 	%r121, %r916, %r917;
	setp.eq.s32 	%p55, %r121, 0;
	@%p55 bra 	$L__BB0_77;
	setp.gt.s32 	%p58, %r121, 0;
	mov.b32 	%r1624, 8;
	mov.pred 	%p131, 0;
	mov.pred 	%p130, -1;
	mov.b32 	%r1671, 0;
	@%p58 bra 	$L__BB0_155;
$L__BB0_80:
	setp.eq.s32 	%p67, %r220, 0;
	@%p67 bra 	$L__BB0_83;
	mov.b64 	%rd207, 0;
$L__BB0_82:
	shl.b64 	%rd149, %rd207, 2;
	add.s64 	%rd150, %rd4, %rd149;
	ld.local.u32 	%r923, [%rd150];
	add.s64 	%rd151, %rd3, %rd149;
	st.local.u32 	[%rd151], %r923;
	add.s64 	%rd207, %rd207, 1;
	setp.lt.u64 	%p68, %rd207, %rd6;
	@%p68 bra 	$L__BB0_82;
$L__BB0_83:
	setp.lt.s32 	%p69, %r220, 1;
	@%p69 bra 	$L__BB0_94;
	mov.b32 	%r1625, 0;
$L__BB0_85:
	mul.wide.u32 	%rd152, %r1625, 4;
	add.s64 	%rd153, %rd3, %rd152;
	ld.local.u32 	%r124, [%rd153];
	mov.b32 	%r1626, 0;
$L__BB0_86:
	shr.u32 	%r926, %r124, %r1626;
	and.b32  	%r927, %r926, 1;
	setp.eq.b32 	%p70, %r927, 1;
	not.pred 	%p71, %p70;
	@%p71 bra 	$L__BB0_88;
	not.b32 	%r928, %r1626;
	add.s32 	%r929, %r220, %r928;
	mov.b32 	%r930, 1;
	shl.b32 	%r1627, %r930, %r929;
	bra.uni 	$L__BB0_89;
$L__BB0_88:
	add.s32 	%r1626, %r1626, 1;
	setp.ne.s32 	%p72, %r1626, %r220;
	mov.b32 	%r1627, 0;
	@%p72 bra 	$L__BB0_86;
$L__BB0_89:
	mul.wide.u32 	%rd154, %r1625, 4;
	add.s64 	%rd155, %rd2, %rd154;
	st.local.u32 	[%rd155], %r1627;
	add.s32 	%r1625, %r1625, 1;
	setp.ne.s32 	%p73, %r1625, %r220;
	@%p73 bra 	$L__BB0_85;
	mov.b32 	%r1628, 0;
	bra.uni 	$L__BB0_92;
$L__BB0_91:
	add.s32 	%r1628, %r1628, 1;
	setp.eq.s32 	%p76, %r1628, %r220;
	@%p76 bra 	$L__BB0_94;
$L__BB0_92:
	mul.wide.u32 	%rd156, %r1628, 4;
	add.s64 	%rd157, %rd4, %rd156;
	ld.local.u32 	%r933, [%rd157];
	add.s64 	%rd158, %rd2, %rd156;
	ld.local.u32 	%r934, [%rd158];
	sub.s32 	%r132, %r933, %r934;
	setp.eq.s32 	%p74, %r132, 0;
	@%p74 bra 	$L__BB0_91;
	setp.gt.s32 	%p75, %r132, 0;
	mov.b32 	%r1671, 0;
	@%p75 bra 	$L__BB0_155;
$L__BB0_94:
	not.pred 	%p77, %p130;
	@%p77 bra 	$L__BB0_154;
	@%p69 bra 	$L__BB0_115;
	mov.b32 	%r1629, 0;
$L__BB0_97:
	setp.lt.u32 	%p79, %r25, 15;
	mov.b32 	%r1636, 0;
	mov.u32 	%r1641, %r1636;
	@%p79 bra 	$L__BB0_100;
	mov.b32 	%r1630, 0;
	mov.u32 	%r1641, %r1630;
$L__BB0_99:
	.pragma "nounroll";
	mul.wide.u32 	%rd159, %r1630, 4;
	add.s64 	%rd160, %rd2, %rd159;
	ld.local.u32 	%r940, [%rd160];
	shr.u32 	%r941, %r940, %r1629;
	and.b32  	%r942, %r941, 1;
	not.b32 	%r943, %r1630;
	add.s32 	%r944, %r220, %r943;
	shl.b32 	%r945, %r942, %r944;
	or.b32  	%r946, %r945, %r1641;
	ld.local.u32 	%r947, [%rd160+4];
	shr.u32 	%r948, %r947, %r1629;
	and.b32  	%r949, %r948, 1;
	sub.s32 	%r950, %r220, %r1630;
	add.s32 	%r951, %r950, -2;
	shl.b32 	%r952, %r949, %r951;
	or.b32  	%r953, %r952, %r946;
	ld.local.u32 	%r954, [%rd160+8];
	shr.u32 	%r955, %r954, %r1629;
	and.b32  	%r956, %r955, 1;
	add.s32 	%r957, %r950, -3;
	shl.b32 	%r958, %r956, %r957;
	or.b32  	%r959, %r958, %r953;
	ld.local.u32 	%r960, [%rd160+12];
	shr.u32 	%r961, %r960, %r1629;
	and.b32  	%r962, %r961, 1;
	add.s32 	%r963, %r950, -4;
	shl.b32 	%r964, %r962, %r963;
	or.b32  	%r965, %r964, %r959;
	ld.local.u32 	%r966, [%rd160+16];
	shr.u32 	%r967, %r966, %r1629;
	and.b32  	%r968, %r967, 1;
	add.s32 	%r969, %r950, -5;
	shl.b32 	%r970, %r968, %r969;
	or.b32  	%r971, %r970, %r965;
	ld.local.u32 	%r972, [%rd160+20];
	shr.u32 	%r973, %r972, %r1629;
	and.b32  	%r974, %r973, 1;
	add.s32 	%r975, %r950, -6;
	shl.b32 	%r976, %r974, %r975;
	or.b32  	%r977, %r976, %r971;
	ld.local.u32 	%r978, [%rd160+24];
	shr.u32 	%r979, %r978, %r1629;
	and.b32  	%r980, %r979, 1;
	add.s32 	%r981, %r950, -7;
	shl.b32 	%r982, %r980, %r981;
	or.b32  	%r983, %r982, %r977;
	ld.local.u32 	%r984, [%rd160+28];
	shr.u32 	%r985, %r984, %r1629;
	and.b32  	%r986, %r985, 1;
	add.s32 	%r987, %r950, -8;
	shl.b32 	%r988, %r986, %r987;
	or.b32  	%r989, %r988, %r983;
	ld.local.u32 	%r990, [%rd160+32];
	shr.u32 	%r991, %r990, %r1629;
	and.b32  	%r992, %r991, 1;
	add.s32 	%r993, %r950, -9;
	shl.b32 	%r994, %r992, %r993;
	or.b32  	%r995, %r994, %r989;
	ld.local.u32 	%r996, [%rd160+36];
	shr.u32 	%r997, %r996, %r1629;
	and.b32  	%r998, %r997, 1;
	add.s32 	%r999, %r950, -10;
	shl.b32 	%r1000, %r998, %r999;
	or.b32  	%r1001, %r1000, %r995;
	ld.local.u32 	%r1002, [%rd160+40];
	shr.u32 	%r1003, %r1002, %r1629;
	and.b32  	%r1004, %r1003, 1;
	add.s32 	%r1005, %r950, -11;
	shl.b32 	%r1006, %r1004, %r1005;
	or.b32  	%r1007, %r1006, %r1001;
	ld.local.u32 	%r1008, [%rd160+44];
	shr.u32 	%r1009, %r1008, %r1629;
	and.b32  	%r1010, %r1009, 1;
	add.s32 	%r1011, %r950, -12;
	shl.b32 	%r1012, %r1010, %r1011;
	or.b32  	%r1013, %r1012, %r1007;
	ld.local.u32 	%r1014, [%rd160+48];
	shr.u32 	%r1015, %r1014, %r1629;
	and.b32  	%r1016, %r1015, 1;
	add.s32 	%r1017, %r950, -13;
	shl.b32 	%r1018, %r1016, %r1017;
	or.b32  	%r1019, %r1018, %r1013;
	ld.local.u32 	%r1020, [%rd160+52];
	shr.u32 	%r1021, %r1020, %r1629;
	and.b32  	%r1022, %r1021, 1;
	add.s32 	%r1023, %r950, -14;
	shl.b32 	%r1024, %r1022, %r1023;
	or.b32  	%r1025, %r1024, %r1019;
	ld.local.u32 	%r1026, [%rd160+56];
	shr.u32 	%r1027, %r1026, %r1629;
	and.b32  	%r1028, %r1027, 1;
	add.s32 	%r1029, %r950, -15;
	shl.b32 	%r1030, %r1028, %r1029;
	or.b32  	%r1031, %r1030, %r1025;
	ld.local.u32 	%r1032, [%rd160+60];
	shr.u32 	%r1033, %r1032, %r1629;
	and.b32  	%r1034, %r1033, 1;
	add.s32 	%r1035, %r950, -16;
	shl.b32 	%r1036, %r1034, %r1035;
	or.b32  	%r1641, %r1036, %r1031;
	add.s32 	%r1630, %r1630, 16;
	setp.ne.s32 	%p80, %r1630, %r30;
	mov.u32 	%r1636, %r30;
	@%p80 bra 	$L__BB0_99;
$L__BB0_100:
	setp.eq.s32 	%p81, %r26, 0;
	@%p81 bra 	$L__BB0_110;
	setp.lt.u32 	%p82, %r27, 7;
	@%p82 bra 	$L__BB0_103;
	mul.wide.u32 	%rd161, %r1636, 4;
	add.s64 	%rd162, %rd2, %rd161;
	ld.local.u32 	%r1038, [%rd162];
	shr.u32 	%r1039, %r1038, %r1629;
	and.b32  	%r1040, %r1039, 1;
	not.b32 	%r1041, %r1636;
	add.s32 	%r1042, %r220, %r1041;
	shl.b32 	%r1043, %r1040, %r1042;
	ld.local.u32 	%r1044, [%rd162+4];
	shr.u32 	%r1045, %r1044, %r1629;
	and.b32  	%r1046, %r1045, 1;
	sub.s32 	%r1047, %r220, %r1636;
	add.s32 	%r1048, %r1047, -2;
	shl.b32 	%r1049, %r1046, %r1048;
	or.b32  	%r1050, %r1043, %r1049;
	ld.local.u32 	%r1051, [%rd162+8];
	shr.u32 	%r1052, %r1051, %r1629;
	and.b32  	%r1053, %r1052, 1;
	add.s32 	%r1054, %r1047, -3;
	shl.b32 	%r1055, %r1053, %r1054;
	or.b32  	%r1056, %r1050, %r1055;
	ld.local.u32 	%r1057, [%rd162+12];
	shr.u32 	%r1058, %r1057, %r1629;
	and.b32  	%r1059, %r1058, 1;
	add.s32 	%r1060, %r1047, -4;
	shl.b32 	%r1061, %r1059, %r1060;
	or.b32  	%r1062, %r1056, %r1061;
	ld.local.u32 	%r1063, [%rd162+16];
	shr.u32 	%r1064, %r1063, %r1629;
	and.b32  	%r1065, %r1064, 1;
	add.s32 	%r1066, %r1047, -5;
	shl.b32 	%r1067, %r1065, %r1066;
	or.b32  	%r1068, %r1062, %r1067;
	ld.local.u32 	%r1069, [%rd162+20];
	shr.u32 	%r1070, %r1069, %r1629;
	and.b32  	%r1071, %r1070, 1;
	add.s32 	%r1072, %r1047, -6;
	shl.b32 	%r1073, %r1071, %r1072;
	or.b32  	%r1074, %r1068, %r1073;
	ld.local.u32 	%r1075, [%rd162+24];
	shr.u32 	%r1076, %r1075, %r1629;
	and.b32  	%r1077, %r1076, 1;
	add.s32 	%r1078, %r1047, -7;
	shl.b32 	%r1079, %r1077, %r1078;
	or.b32  	%r1080, %r1074, %r1079;
	ld.local.u32 	%r1081, [%rd162+28];
	shr.u32 	%r1082, %r1081, %r1629;
	and.b32  	%r1083, %r1082, 1;
	add.s32 	%r1084, %r1047, -8;
	shl.b32 	%r1085, %r1083, %r1084;
	or.b32  	%r1086, %r1080, %r1085;
	or.b32  	%r1641, %r1086, %r1641;
	add.s32 	%r1636, %r1636, 8;
$L__BB0_103:
	setp.eq.s32 	%p83, %r28, 0;
	@%p83 bra 	$L__BB0_110;
	setp.lt.u32 	%p84, %r29, 3;
	@%p84 bra 	$L__BB0_106;
	mul.wide.u32 	%rd163, %r1636, 4;
	add.s64 	%rd164, %rd2, %rd163;
	ld.local.u32 	%r1088, [%rd164];
	shr.u32 	%r1089, %r1088, %r1629;
	and.b32  	%r1090, %r1089, 1;
	not.b32 	%r1091, %r1636;
	add.s32 	%r1092, %r220, %r1091;
	shl.b32 	%r1093, %r1090, %r1092;
	ld.local.u32 	%r1094, [%rd164+4];
	shr.u32 	%r1095, %r1094, %r1629;
	and.b32  	%r1096, %r1095, 1;
	sub.s32 	%r1097, %r220, %r1636;
	add.s32 	%r1098, %r1097, -2;
	shl.b32 	%r1099, %r1096, %r1098;
	or.b32  	%r1100, %r1093, %r1099;
	ld.local.u32 	%r1101, [%rd164+8];
	shr.u32 	%r1102, %r1101, %r1629;
	and.b32  	%r1103, %r1102, 1;
	add.s32 	%r1104, %r1097, -3;
	shl.b32 	%r1105, %r1103, %r1104;
	or.b32  	%r1106, %r1100, %r1105;
	ld.local.u32 	%r1107, [%rd164+12];
	shr.u32 	%r1108, %r1107, %r1629;
	and.b32  	%r1109, %r1108, 1;
	add.s32 	%r1110, %r1097, -4;
	shl.b32 	%r1111, %r1109, %r1110;
	or.b32  	%r1112, %r1106, %r1111;
	or.b32  	%r1641, %r1112, %r1641;
	add.s32 	%r1636, %r1636, 4;
$L__BB0_106:
	setp.eq.s32 	%p85, %r31, 0;
	@%p85 bra 	$L__BB0_110;
	setp.eq.s32 	%p86, %r31, 1;
	mul.wide.u32 	%rd165, %r1636, 4;
	add.s64 	%rd18, %rd2, %rd165;
	ld.local.u32 	%r1113, [%rd18];
	shr.u32 	%r1114, %r1113, %r1629;
	and.b32  	%r1115, %r1114, 1;
	not.b32 	%r1116, %r1636;
	add.s32 	%r1117, %r220, %r1116;
	shl.b32 	%r1118, %r1115, %r1117;
	or.b32  	%r1641, %r1118, %r1641;
	@%p86 bra 	$L__BB0_110;
	setp.eq.s32 	%p87, %r31, 2;
	ld.local.u32 	%r1119, [%rd18+4];
	shr.u32 	%r1120, %r1119, %r1629;
	and.b32  	%r1121, %r1120, 1;
	sub.s32 	%r152, %r220, %r1636;
	add.s32 	%r1122, %r152, -2;
	shl.b32 	%r1123, %r1121, %r1122;
	or.b32  	%r1641, %r1123, %r1641;
	@%p87 bra 	$L__BB0_110;
	ld.local.u32 	%r1124, [%rd18+8];
	shr.u32 	%r1125, %r1124, %r1629;
	and.b32  	%r1126, %r1125, 1;
	add.s32 	%r1127, %r152, -3;
	shl.b32 	%r1128, %r1126, %r1127;
	or.b32  	%r1641, %r1128, %r1641;
$L__BB0_110:
	mul.wide.u32 	%rd166, %r1629, 4;
	add.s64 	%rd167, %rd3, %rd166;
	st.local.u32 	[%rd167], %r1641;
	add.s32 	%r1629, %r1629, 1;
	setp.ne.s32 	%p88, %r1629, %r220;
	@%p88 bra 	$L__BB0_97;
	mov.b32 	%r1642, 0;
	bra.uni 	$L__BB0_113;
$L__BB0_112:
	add.s32 	%r1642, %r1642, 1;
	setp.eq.s32 	%p91, %r1642, %r220;
	@%p91 bra 	$L__BB0_115;
$L__BB0_113:
	mul.wide.u32 	%rd168, %r1642, 4;
	add.s64 	%rd169, %rd4, %rd168;
	ld.local.u32 	%r1130, [%rd169];
	add.s64 	%rd170, %rd3, %rd168;
	ld.local.u32 	%r1131, [%rd170];
	sub.s32 	%r159, %r1130, %r1131;
	setp.eq.s32 	%p89, %r159, 0;
	@%p89 bra 	$L__BB0_112;
	setp.gt.s32 	%p90, %r159, 0;
	mov.b32 	%r1671, 0;
	@%p90 bra 	$L__BB0_155;
$L__BB0_115:
	or.pred  	%p93, %p131, %p69;
	@%p93 bra 	$L__BB0_154;
	mov.b32 	%r1643, 0;
$L__BB0_117:
	setp.lt.u32 	%p94, %r25, 15;
	mov.b32 	%r1650, 0;
	mov.u32 	%r1655, %r1650;
	@%p94 bra 	$L__BB0_120;
	mov.b32 	%r1644, 0;
	mov.u32 	%r1655, %r1644;
$L__BB0_119:
	.pragma "nounroll";
	mul.wide.u32 	%rd171, %r1644, 4;
	add.s64 	%rd172, %rd3, %rd171;
	ld.local.u32 	%r1137, [%rd172];
	shr.u32 	%r1138, %r1137, %r1643;
	and.b32  	%r1139, %r1138, 1;
	not.b32 	%r1140, %r1644;
	add.s32 	%r1141, %r220, %r1140;
	shl.b32 	%r1142, %r1139, %r1141;
	or.b32  	%r1143, %r1142, %r1655;
	ld.local.u32 	%r1144, [%rd172+4];
	shr.u32 	%r1145, %r1144, %r1643;
	and.b32  	%r1146, %r1145, 1;
	sub.s32 	%r1147, %r220, %r1644;
	add.s32 	%r1148, %r1147, -2;
	shl.b32 	%r1149, %r1146, %r1148;
	or.b32  	%r1150, %r1149, %r1143;
	ld.local.u32 	%r1151, [%rd172+8];
	shr.u32 	%r1152, %r1151, %r1643;
	and.b32  	%r1153, %r1152, 1;
	add.s32 	%r1154, %r1147, -3;
	shl.b32 	%r1155, %r1153, %r1154;
	or.b32  	%r1156, %r1155, %r1150;
	ld.local.u32 	%r1157, [%rd172+12];
	shr.u32 	%r1158, %r1157, %r1643;
	and.b32  	%r1159, %r1158, 1;
	add.s32 	%r1160, %r1147, -4;
	shl.b32 	%r1161, %r1159, %r1160;
	or.b32  	%r1162, %r1161, %r1156;
	ld.local.u32 	%r1163, [%rd172+16];
	shr.u32 	%r1164, %r1163, %r1643;
	and.b32  	%r1165, %r1164, 1;
	add.s32 	%r1166, %r1147, -5;
	shl.b32 	%r1167, %r1165, %r1166;
	or.b32  	%r1168, %r1167, %r1162;
	ld.local.u32 	%r1169, [%rd172+20];
	shr.u32 	%r1170, %r1169, %r1643;
	and.b32  	%r1171, %r1170, 1;
	add.s32 	%r1172, %r1147, -6;
	shl.b32 	%r1173, %r1171, %r1172;
	or.b32  	%r1174, %r1173, %r1168;
	ld.local.u32 	%r1175, [%rd172+24];
	shr.u32 	%r1176, %r1175, %r1643;
	and.b32  	%r1177, %r1176, 1;
	add.s32 	%r1178, %r1147, -7;
	shl.b32 	%r1179, %r1177, %r1178;
	or.b32  	%r1180, %r1179, %r1174;
	ld.local.u32 	%r1181, [%rd172+28];
	shr.u32 	%r1182, %r1181, %r1643;
	and.b32  	%r1183, %r1182, 1;
	add.s32 	%r1184, %r1147, -8;
	shl.b32 	%r1185, %r1183, %r1184;
	or.b32  	%r1186, %r1185, %r1180;
	ld.local.u32 	%r1187, [%rd172+32];
	shr.u32 	%r1188, %r1187, %r1643;
	and.b32  	%r1189, %r1188, 1;
	add.s32 	%r1190, %r1147, -9;
	shl.b32 	%r1191, %r1189, %r1190;
	or.b32  	%r1192, %r1191, %r1186;
	ld.local.u32 	%r1193, [%rd172+36];
	shr.u32 	%r1194, %r1193, %r1643;
	and.b32  	%r1195, %r1194, 1;
	add.s32 	%r1196, %r1147, -10;
	shl.b32 	%r1197, %r1195, %r1196;
	or.b32  	%r1198, %r1197, %r1192;
	ld.local.u32 	%r1199, [%rd172+40];
	shr.u32 	%r1200, %r1199, %r1643;
	and.b32  	%r1201, %r1200, 1;
	add.s32 	%r1202, %r1147, -11;
	shl.b32 	%r1203, %r1201, %r1202;
	or.b32  	%r1204, %r1203, %r1198;
	ld.local.u32 	%r1205, [%rd172+44];
	shr.u32 	%r1206, %r1205, %r1643;
	and.b32  	%r1207, %r1206, 1;
	add.s32 	%r1208, %r1147, -12;
	shl.b32 	%r1209, %r1207, %r1208;
	or.b32  	%r1210, %r1209, %r1204;
	ld.local.u32 	%r1211, [%rd172+48];
	shr.u32 	%r1212, %r1211, %r1643;
	and.b32  	%r1213, %r1212, 1;
	add.s32 	%r1214, %r1147, -13;
	shl.b32 	%r1215, %r1213, %r1214;
	or.b32  	%r1216, %r1215, %r1210;
	ld.local.u32 	%r1217, [%rd172+52];
	shr.u32 	%r1218, %r1217, %r1643;
	and.b32  	%r1219, %r1218, 1;
	add.s32 	%r1220, %r1147, -14;
	shl.b32 	%r1221, %r1219, %r1220;
	or.b32  	%r1222, %r1221, %r1216;
	ld.local.u32 	%r1223, [%rd172+56];
	shr.u32 	%r1224, %r1223, %r1643;
	and.b32  	%r1225, %r1224, 1;
	add.s32 	%r1226, %r1147, -15;
	shl.b32 	%r1227, %r1225, %r1226;
	or.b32  	%r1228, %r1227, %r1222;
	ld.local.u32 	%r1229, [%rd172+60];
	shr.u32 	%r1230, %r1229, %r1643;
	and.b32  	%r1231, %r1230, 1;
	add.s32 	%r1232, %r1147, -16;
	shl.b32 	%r1233, %r1231, %r1232;
	or.b32  	%r1655, %r1233, %r1228;
	add.s32 	%r1644, %r1644, 16;
	setp.ne.s32 	%p95, %r1644, %r30;
	mov.u32 	%r1650, %r30;
	@%p95 bra 	$L__BB0_119;
$L__BB0_120:
	setp.eq.s32 	%p96, %r26, 0;
	@%p96 bra 	$L__BB0_130;
	setp.lt.u32 	%p97, %r27, 7;
	@%p97 bra 	$L__BB0_123;
	mul.wide.u32 	%rd173, %r1650, 4;
	add.s64 	%rd174, %rd3, %rd173;
	ld.local.u32 	%r1235, [%rd174];
	shr.u32 	%r1236, %r1235, %r1643;
	and.b32  	%r1237, %r1236, 1;
	not.b32 	%r1238, %r1650;
	add.s32 	%r1239, %r220, %r1238;
	shl.b32 	%r1240, %r1237, %r1239;
	ld.local.u32 	%r1241, [%rd174+4];
	shr.u32 	%r1242, %r1241, %r1643;
	and.b32  	%r1243, %r1242, 1;
	sub.s32 	%r1244, %r220, %r1650;
	add.s32 	%r1245, %r1244, -2;
	shl.b32 	%r1246, %r1243, %r1245;
	or.b32  	%r1247, %r1240, %r1246;
	ld.local.u32 	%r1248, [%rd174+8];
	shr.u32 	%r1249, %r1248, %r1643;
	and.b32  	%r1250, %r1249, 1;
	add.s32 	%r1251, %r1244, -3;
	shl.b32 	%r1252, %r1250, %r1251;
	or.b32  	%r1253, %r1247, %r1252;
	ld.local.u32 	%r1254, [%rd174+12];
	shr.u32 	%r1255, %r1254, %r1643;
	and.b32  	%r1256, %r1255, 1;
	add.s32 	%r1257, %r1244, -4;
	shl.b32 	%r1258, %r1256, %r1257;
	or.b32  	%r1259, %r1253, %r1258;
	ld.local.u32 	%r1260, [%rd174+16];
	shr.u32 	%r1261, %r1260, %r1643;
	and.b32  	%r1262, %r1261, 1;
	add.s32 	%r1263, %r1244, -5;
	shl.b32 	%r1264, %r1262, %r1263;
	or.b32  	%r1265, %r1259, %r1264;
	ld.local.u32 	%r1266, [%rd174+20];
	shr.u32 	%r1267, %r1266, %r1643;
	and.b32  	%r1268, %r1267, 1;
	add.s32 	%r1269, %r1244, -6;
	shl.b32 	%r1270, %r1268, %r1269;
	or.b32  	%r1271, %r1265, %r1270;
	ld.local.u32 	%r1272, [%rd174+24];
	shr.u32 	%r1273, %r1272, %r1643;
	and.b32  	%r1274, %r1273, 1;
	add.s32 	%r1275, %r1244, -7;
	shl.b32 	%r1276, %r1274, %r1275;
	or.b32  	%r1277, %r1271, %r1276;
	ld.local.u32 	%r1278, [%rd174+28];
	shr.u32 	%r1279, %r1278, %r1643;
	and.b32  	%r1280, %r1279, 1;
	add.s32 	%r1281, %r1244, -8;
	shl.b32 	%r1282, %r1280, %r1281;
	or.b32  	%r1283, %r1277, %r1282;
	or.b32  	%r1655, %r1283, %r1655;
	add.s32 	%r1650, %r1650, 8;
$L__BB0_123:
	setp.eq.s32 	%p98, %r28, 0;
	@%p98 bra 	$L__BB0_130;
	setp.lt.u32 	%p99, %r29, 3;
	@%p99 bra 	$L__BB0_126;
	mul.wide.u32 	%rd175, %r1650, 4;
	add.s64 	%rd176, %rd3, %rd175;
	ld.local.u32 	%r1285, [%rd176];
	shr.u32 	%r1286, %r1285, %r1643;
	and.b32  	%r1287, %r1286, 1;
	not.b32 	%r1288, %r1650;
	add.s32 	%r1289, %r220, %r1288;
	shl.b32 	%r1290, %r1287, %r1289;
	ld.local.u32 	%r1291, [%rd176+4];
	shr.u32 	%r1292, %r1291, %r1643;
	and.b32  	%r1293, %r1292, 1;
	sub.s32 	%r1294, %r220, %r1650;
	add.s32 	%r1295, %r1294, -2;
	shl.b32 	%r1296, %r1293, %r1295;
	or.b32  	%r1297, %r1290, %r1296;
	ld.local.u32 	%r1298, [%rd176+8];
	shr.u32 	%r1299, %r1298, %r1643;
	and.b32  	%r1300, %r1299, 1;
	add.s32 	%r1301, %r1294, -3;
	shl.b32 	%r1302, %r1300, %r1301;
	or.b32  	%r1303, %r1297, %r1302;
	ld.local.u32 	%r1304, [%rd176+12];
	shr.u32 	%r1305, %r1304, %r1643;
	and.b32  	%r1306, %r1305, 1;
	add.s32 	%r1307, %r1294, -4;
	shl.b32 	%r1308, %r1306, %r1307;
	or.b32  	%r1309, %r1303, %r1308;
	or.b32  	%r1655, %r1309, %r1655;
	add.s32 	%r1650, %r1650, 4;
$L__BB0_126:
	setp.eq.s32 	%p100, %r31, 0;
	@%p100 bra 	$L__BB0_130;
	setp.eq.s32 	%p101, %r31, 1;
	mul.wide.u32 	%rd177, %r1650, 4;
	add.s64 	%rd19, %rd3, %rd177;
	ld.local.u32 	%r1310, [%rd19];
	shr.u32 	%r1311, %r1310, %r1643;
	and.b32  	%r1312, %r1311, 1;
	not.b32 	%r1313, %r1650;
	add.s32 	%r1314, %r220, %r1313;
	shl.b32 	%r1315, %r1312, %r1314;
	or.b32  	%r1655, %r1315, %r1655;
	@%p101 bra 	$L__BB0_130;
	setp.eq.s32 	%p102, %r31, 2;
	ld.local.u32 	%r1316, [%rd19+4];
	shr.u32 	%r1317, %r1316, %r1643;
	and.b32  	%r1318, %r1317, 1;
	sub.s32 	%r179, %r220, %r1650;
	add.s32 	%r1319, %r179, -2;
	shl.b32 	%r1320, %r1318, %r1319;
	or.b32  	%r1655, %r1320, %r1655;
	@%p102 bra 	$L__BB0_130;
	ld.local.u32 	%r1321, [%rd19+8];
	shr.u32 	%r1322, %r1321, %r1643;
	and.b32  	%r1323, %r1322, 1;
	add.s32 	%r1324, %r179, -3;
	shl.b32 	%r1325, %r1323, %r1324;
	or.b32  	%r1655, %r1325, %r1655;
$L__BB0_130:
	mul.wide.u32 	%rd178, %r1643, 4;
	add.s64 	%rd179, %rd2, %rd178;
	st.local.u32 	[%rd179], %r1655;
	add.s32 	%r1643, %r1643, 1;
	setp.eq.s32 	%p103, %r1643, %r220;
	@%p103 bra 	$L__BB0_131;
	bra.uni 	$L__BB0_117;
$L__BB0_131:
	mov.b32 	%r1656, 0;
	bra.uni 	$L__BB0_133;
$L__BB0_132:
	add.s32 	%r1656, %r1656, 1;
	setp.eq.s32 	%p106, %r1656, %r220;
	@%p106 bra 	$L__BB0_135;
$L__BB0_133:
	mul.wide.u32 	%rd180, %r1656, 4;
	add.s64 	%rd181, %rd4, %rd180;
	ld.local.u32 	%r1327, [%rd181];
	add.s64 	%rd182, %rd2, %rd180;
	ld.local.u32 	%r1328, [%rd182];
	sub.s32 	%r186, %r1327, %r1328;
	setp.eq.s32 	%p104, %r186, 0;
	@%p104 bra 	$L__BB0_132;
	setp.gt.s32 	%p105, %r186, 0;
	mov.b32 	%r1671, 0;
	@%p105 bra 	$L__BB0_155;
$L__BB0_135:
	mov.b32 	%r1657, 0;
$L__BB0_136:
	mov.b32 	%r1664, 0;
	mov.u32 	%r1669, %r1664;
	@%p94 bra 	$L__BB0_139;
	mov.b32 	%r1658, 0;
	mov.u32 	%r1669, %r1658;
$L__BB0_138:
	.pragma "nounroll";
	mul.wide.u32 	%rd183, %r1658, 4;
	add.s64 	%rd184, %rd2, %rd183;
	ld.local.u32 	%r1334, [%rd184];
	shr.u32 	%r1335, %r1334, %r1657;
	and.b32  	%r1336, %r1335, 1;
	not.b32 	%r1337, %r1658;
	add.s32 	%r1338, %r220, %r1337;
	shl.b32 	%r1339, %r1336, %r1338;
	or.b32  	%r1340, %r1339, %r1669;
	ld.local.u32 	%r1341, [%rd184+4];
	shr.u32 	%r1342, %r1341, %r1657;
	and.b32  	%r1343, %r1342, 1;
	sub.s32 	%r1344, %r220, %r1658;
	add.s32 	%r1345, %r1344, -2;
	shl.b32 	%r1346, %r1343, %r1345;
	or.b32  	%r1347, %r1346, %r1340;
	ld.local.u32 	%r1348, [%rd184+8];
	shr.u32 	%r1349, %r1348, %r1657;
	and.b32  	%r1350, %r1349, 1;
	add.s32 	%r1351, %r1344, -3;
	shl.b32 	%r1352, %r1350, %r1351;
	or.b32  	%r1353, %r1352, %r1347;
	ld.local.u32 	%r1354, [%rd184+12];
	shr.u32 	%r1355, %r1354, %r1657;
	and.b32  	%r1356, %r1355, 1;
	add.s32 	%r1357, %r1344, -4;
	shl.b32 	%r1358, %r1356, %r1357;
	or.b32  	%r1359, %r1358, %r1353;
	ld.local.u32 	%r1360, [%rd184+16];
	shr.u32 	%r1361, %r1360, %r1657;
	and.b32  	%r1362, %r1361, 1;
	add.s32 	%r1363, %r1344, -5;
	shl.b32 	%r1364, %r1362, %r1363;
	or.b32  	%r1365, %r1364, %r1359;
	ld.local.u32 	%r1366, [%rd184+20];
	shr.u32 	%r1367, %r1366, %r1657;
	and.b32  	%r1368, %r1367, 1;
	add.s32 	%r1369, %r1344, -6;
	shl.b32 	%r1370, %r1368, %r1369;
	or.b32  	%r1371, %r1370, %r1365;
	ld.local.u32 	%r1372, [%rd184+24];
	shr.u32 	%r1373, %r1372, %r1657;
	and.b32  	%r1374, %r1373, 1;
	add.s32 	%r1375, %r1344, -7;
	shl.b32 	%r1376, %r1374, %r1375;
	or.b32  	%r1377, %r1376, %r1371;
	ld.local.u32 	%r1378, [%rd184+28];
	shr.u32 	%r1379, %r1378, %r1657;
	and.b32  	%r1380, %r1379, 1;
	add.s32 	%r1381, %r1344, -8;
	shl.b32 	%r1382, %r1380, %r1381;
	or.b32  	%r1383, %r1382, %r1377;
	ld.local.u32 	%r1384, [%rd184+32];
	shr.u32 	%r1385, %r1384, %r1657;
	and.b32  	%r1386, %r1385, 1;
	add.s32 	%r1387, %r1344, -9;
	shl.b32 	%r1388, %r1386, %r1387;
	or.b32  	%r1389, %r1388, %r1383;
	ld.local.u32 	%r1390, [%rd184+36];
	shr.u32 	%r1391, %r1390, %r1657;
	and.b32  	%r1392, %r1391, 1;
	add.s32 	%r1393, %r1344, -10;
	shl.b32 	%r1394, %r1392, %r1393;
	or.b32  	%r1395, %r1394, %r1389;
	ld.local.u32 	%r1396, [%rd184+40];
	shr.u32 	%r1397, %r1396, %r1657;
	and.b32  	%r1398, %r1397, 1;
	add.s32 	%r1399, %r1344, -11;
	shl.b32 	%r1400, %r1398, %r1399;
	or.b32  	%r1401, %r1400, %r1395;
	ld.local.u32 	%r1402, [%rd184+44];
	shr.u32 	%r1403, %r1402, %r1657;
	and.b32  	%r1404, %r1403, 1;
	add.s32 	%r1405, %r1344, -12;
	shl.b32 	%r1406, %r1404, %r1405;
	or.b32  	%r1407, %r1406, %r1401;
	ld.local.u32 	%r1408, [%rd184+48];
	shr.u32 	%r1409, %r1408, %r1657;
	and.b32  	%r1410, %r1409, 1;
	add.s32 	%r1411, %r1344, -13;
	shl.b32 	%r1412, %r1410, %r1411;
	or.b32  	%r1413, %r1412, %r1407;
	ld.local.u32 	%r1414, [%rd184+52];
	shr.u32 	%r1415, %r1414, %r1657;
	and.b32  	%r1416, %r1415, 1;
	add.s32 	%r1417, %r1344, -14;
	shl.b32 	%r1418, %r1416, %r1417;
	or.b32  	%r1419, %r1418, %r1413;
	ld.local.u32 	%r1420, [%rd184+56];
	shr.u32 	%r1421, %r1420, %r1657;
	and.b32  	%r1422, %r1421, 1;
	add.s32 	%r1423, %r1344, -15;
	shl.b32 	%r1424, %r1422, %r1423;
	or.b32  	%r1425, %r1424, %r1419;
	ld.local.u32 	%r1426, [%rd184+60];
	shr.u32 	%r1427, %r1426, %r1657;
	and.b32  	%r1428, %r1427, 1;
	add.s32 	%r1429, %r1344, -16;
	shl.b32 	%r1430, %r1428, %r1429;
	or.b32  	%r1669, %r1430, %r1425;
	add.s32 	%r1658, %r1658, 16;
	setp.ne.s32 	%p108, %r1658, %r30;
	mov.u32 	%r1664, %r30;
	@%p108 bra 	$L__BB0_138;
$L__BB0_139:
	@%p96 bra 	$L__BB0_149;
	setp.lt.u32 	%p110, %r27, 7;
	@%p110 bra 	$L__BB0_142;
	mul.wide.u32 	%rd185, %r1664, 4;
	add.s64 	%rd186, %rd2, %rd185;
	ld.local.u32 	%r1432, [%rd186];
	shr.u32 	%r1433, %r1432, %r1657;
	and.b32  	%r1434, %r1433, 1;
	not.b32 	%r1435, %r1664;
	add.s32 	%r1436, %r220, %r1435;
	shl.b32 	%r1437, %r1434, %r1436;
	ld.local.u32 	%r1438, [%rd186+4];
	shr.u32 	%r1439, %r1438, %r1657;
	and.b32  	%r1440, %r1439, 1;
	sub.s32 	%r1441, %r220, %r1664;
	add.s32 	%r1442, %r1441, -2;
	shl.b32 	%r1443, %r1440, %r1442;
	or.b32  	%r1444, %r1437, %r1443;
	ld.local.u32 	%r1445, [%rd186+8];
	shr.u32 	%r1446, %r1445, %r1657;
	and.b32  	%r1447, %r1446, 1;
	add.s32 	%r1448, %r1441, -3;
	shl.b32 	%r1449, %r1447, %r1448;
	or.b32  	%r1450, %r1444, %r1449;
	ld.local.u32 	%r1451, [%rd186+12];
	shr.u32 	%r1452, %r1451, %r1657;
	and.b32  	%r1453, %r1452, 1;
	add.s32 	%r1454, %r1441, -4;
	shl.b32 	%r1455, %r1453, %r1454;
	or.b32  	%r1456, %r1450, %r1455;
	ld.local.u32 	%r1457, [%rd186+16];
	shr.u32 	%r1458, %r1457, %r1657;
	and.b32  	%r1459, %r1458, 1;
	add.s32 	%r1460, %r1441, -5;
	shl.b32 	%r1461, %r1459, %r1460;
	or.b32  	%r1462, %r1456, %r1461;
	ld.local.u32 	%r1463, [%rd186+20];
	shr.u32 	%r1464, %r1463, %r1657;
	and.b32  	%r1465, %r1464, 1;
	add.s32 	%r1466, %r1441, -6;
	shl.b32 	%r1467, %r1465, %r1466;
	or.b32  	%r1468, %r1462, %r1467;
	ld.local.u32 	%r1469, [%rd186+24];
	shr.u32 	%r1470, %r1469, %r1657;
	and.b32  	%r1471, %r1470, 1;
	add.s32 	%r1472, %r1441, -7;
	shl.b32 	%r1473, %r1471, %r1472;
	or.b32  	%r1474, %r1468, %r1473;
	ld.local.u32 	%r1475, [%rd186+28];
	shr.u32 	%r1476, %r1475, %r1657;
	and.b32  	%r1477, %r1476, 1;
	add.s32 	%r1478, %r1441, -8;
	shl.b32 	%r1479, %r1477, %r1478;
	or.b32  	%r1480, %r1474, %r1479;
	or.b32  	%r1669, %r1480, %r1669;
	add.s32 	%r1664, %r1664, 8;
$L__BB0_142:
	setp.eq.s32 	%p111, %r28, 0;
	@%p111 bra 	$L__BB0_149;
	setp.lt.u32 	%p112, %r29, 3;
	@%p112 bra 	$L__BB0_145;
	mul.wide.u32 	%rd187, %r1664, 4;
	add.s64 	%rd188, %rd2, %rd187;
	ld.local.u32 	%r1482, [%rd188];
	shr.u32 	%r1483, %r1482, %r1657;
	and.b32  	%r1484, %r1483, 1;
	not.b32 	%r1485, %r1664;
	add.s32 	%r1486, %r220, %r1485;
	shl.b32 	%r1487, %r1484, %r1486;
	ld.local.u32 	%r1488, [%rd188+4];
	shr.u32 	%r1489, %r1488, %r1657;
	and.b32  	%r1490, %r1489, 1;
	sub.s32 	%r1491, %r220, %r1664;
	add.s32 	%r1492, %r1491, -2;
	shl.b32 	%r1493, %r1490, %r1492;
	or.b32  	%r1494, %r1487, %r1493;
	ld.local.u32 	%r1495, [%rd188+8];
	shr.u32 	%r1496, %r1495, %r1657;
	and.b32  	%r1497, %r1496, 1;
	add.s32 	%r1498, %r1491, -3;
	shl.b32 	%r1499, %r1497, %r1498;
	or.b32  	%r1500, %r1494, %r1499;
	ld.local.u32 	%r1501, [%rd188+12];
	shr.u32 	%r1502, %r1501, %r1657;
	and.b32  	%r1503, %r1502, 1;
	add.s32 	%r1504, %r1491, -4;
	shl.b32 	%r1505, %r1503, %r1504;
	or.b32  	%r1506, %r1500, %r1505;
	or.b32  	%r1669, %r1506, %r1669;
	add.s32 	%r1664, %r1664, 4;
$L__BB0_145:
	setp.eq.s32 	%p113, %r31, 0;
	@%p113 bra 	$L__BB0_149;
	setp.eq.s32 	%p114, %r31, 1;
	mul.wide.u32 	%rd189, %r1664, 4;
	add.s64 	%rd20, %rd2, %rd189;
	ld.local.u32 	%r1507, [%rd20];
	shr.u32 	%r1508, %r1507, %r1657;
	and.b32  	%r1509, %r1508, 1;
	not.b32 	%r1510, %r1664;
	add.s32 	%r1511, %r220, %r1510;
	shl.b32 	%r1512, %r1509, %r1511;
	or.b32  	%r1669, %r1512, %r1669;
	@%p114 bra 	$L__BB0_149;
	setp.eq.s32 	%p115, %r31, 2;
	ld.local.u32 	%r1513, [%rd20+4];
	shr.u32 	%r1514, %r1513, %r1657;
	and.b32  	%r1515, %r1514, 1;
	sub.s32 	%r206, %r220, %r1664;
	add.s32 	%r1516, %r206, -2;
	shl.b32 	%r1517, %r1515, %r1516;
	or.b32  	%r1669, %r1517, %r1669;
	@%p115 bra 	$L__BB0_149;
	ld.local.u32 	%r1518, [%rd20+8];
	shr.u32 	%r1519, %r1518, %r1657;
	and.b32  	%r1520, %r1519, 1;
	add.s32 	%r1521, %r206, -3;
	shl.b32 	%r1522, %r1520, %r1521;
	or.b32  	%r1669, %r1522, %r1669;
$L__BB0_149:
	mul.wide.u32 	%rd190, %r1657, 4;
	add.s64 	%rd191, %rd3, %rd190;
	st.local.u32 	[%rd191], %r1669;
	add.s32 	%r1657, %r1657, 1;
	setp.ne.s32 	%p116, %r1657, %r220;
	@%p116 bra 	$L__BB0_136;
	mov.b32 	%r1670, 0;
	bra.uni 	$L__BB0_152;
$L__BB0_151:
	add.s32 	%r1670, %r1670, 1;
	setp.eq.s32 	%p119, %r1670, %r220;
	@%p119 bra 	$L__BB0_154;
$L__BB0_152:
	mul.wide.u32 	%rd192, %r1670, 4;
	add.s64 	%rd193, %rd4, %rd192;
	ld.local.u32 	%r1524, [%rd193];
	add.s64 	%rd194, %rd3, %rd192;
	ld.local.u32 	%r1525, [%rd194];
	sub.s32 	%r213, %r1524, %r1525;
	setp.eq.s32 	%p117, %r213, 0;
	@%p117 bra 	$L__BB0_151;
	setp.gt.s32 	%p118, %r213, 0;
	mov.b32 	%r1671, 0;
	@%p118 bra 	$L__BB0_155;
$L__BB0_154:
	mov.u32 	%r1671, %r1624;
$L__BB0_155:
	setp.ne.s32 	%p120, %r1671, 0;
	cvt.u64.u32 	%rd195, %r1671;
	add.s64 	%rd208, %rd208, %rd195;
	selp.u32 	%r1527, 1, 0, %p120;
	add.s32 	%r1672, %r1672, %r1527;
	add.s32 	%r1673, %r1673, -1;
	bra.uni 	$L__BB0_158;
$L__BB0_156:
	shl.b32 	%r309, %r1673, 2;
	add.s32 	%r310, %r5, %r309;
	ld.shared.u32 	%r311, [%r310];
	add.s32 	%r312, %r6, %r309;
	ld.shared.u32 	%r313, [%r312];
	add.s32 	%r314, %r7, %r309;
	ld.shared.u32 	%r315, [%r314];
	or.b32  	%r316, %r311, %r39;
	st.shared.u32 	[%r310+4], %r316;
	or.b32  	%r317, %r313, %r39;
	shl.b32 	%r318, %r317, 1;
	st.shared.u32 	[%r312+4], %r318;
	or.b32  	%r319, %r315, %r39;
	shr.u32 	%r320, %r319, 1;
	st.shared.u32 	[%r314+4], %r320;
	or.b32  	%r321, %r318, %r316;
	or.b32  	%r322, %r321, %r320;
	not.b32 	%r323, %r322;
	not.b32 	%r324, %r1;
	and.b32  	%r325, %r323, %r324;
	st.shared.u32 	[%r36+4], %r325;
	mov.u32 	%r1673, %r40;
	bra.uni 	$L__BB0_158;
$L__BB0_157:
	add.s32 	%r1673, %r1673, -1;
$L__BB0_158:
	setp.gt.s32 	%p121, %r1673, -1;
	@%p121 bra 	$L__BB0_15;
	st.shared.u32 	[%r9], %rd208;
	st.shared.u32 	[%r10], %r1672;
	bra.uni 	$L__BB0_161;
$L__BB0_160:
	mov.b32 	%r241, 0;
	st.shared.u32 	[%r9], %r241;
	st.shared.u32 	[%r10], %r241;
$L__BB0_161:
	bar.sync 	0;
	and.b32  	%r1528, %r2, 992;
	setp.ne.s32 	%p122, %r1528, 0;
	@%p122 bra 	$L__BB0_163;
	ld.shared.u32 	%r1529, [%r9+256];
	ld.shared.u32 	%r1530, [%r9];
	add.s32 	%r1531, %r1530, %r1529;
	st.shared.u32 	[%r9], %r1531;
	ld.shared.u32 	%r1532, [%r10+256];
	ld.shared.u32 	%r1533, [%r10];
	add.s32 	%r1534, %r1533, %r1532;
	st.shared.u32 	[%r10], %r1534;
$L__BB0_163:
	bar.warp.sync 	-1;
	setp.gt.u32 	%p123, %r2, 31;
	@%p123 bra 	$L__BB0_165;
	ld.shared.u32 	%r1535, [%r9+128];
	ld.shared.u32 	%r1536, [%r9];
	add.s32 	%r1537, %r1536, %r1535;
	st.shared.u32 	[%r9], %r1537;
	ld.shared.u32 	%r1538, [%r10+128];
	ld.shared.u32 	%r1539, [%r10];
	add.s32 	%r1540, %r1539, %r1538;
	st.shared.u32 	[%r10], %r1540;
$L__BB0_165:
	bar.warp.sync 	-1;
	setp.gt.u32 	%p124, %r2, 15;
	@%p124 bra 	$L__BB0_167;
	ld.shared.u32 	%r1541, [%r9+64];
	ld.shared.u32 	%r1542, [%r9];
	add.s32 	%r1543, %r1542, %r1541;
	st.shared.u32 	[%r9], %r1543;
	ld.shared.u32 	%r1544, [%r10+64];
	ld.shared.u32 	%r1545, [%r10];
	add.s32 	%r1546, %r1545, %r1544;
	st.shared.u32 	[%r10], %r1546;
$L__BB0_167:
	bar.warp.sync 	-1;
	setp.gt.u32 	%p125, %r2, 7;
	@%p125 bra 	$L__BB0_169;
	ld.shared.u32 	%r1547, [%r9+32];
	ld.shared.u32 	%r1548, [%r9];
	add.s32 	%r1549, %r1548, %r1547;
	st.shared.u32 	[%r9], %r1549;
	ld.shared.u32 	%r1550, [%r10+32];
	ld.shared.u32 	%r1551, [%r10];
	add.s32 	%r1552, %r1551, %r1550;
	st.shared.u32 	[%r10], %r1552;
$L__BB0_169:
	bar.warp.sync 	-1;
	setp.gt.u32 	%p126, %r2, 3;
	@%p126 bra 	$L__BB0_171;
	ld.shared.u32 	%r1553, [%r9+16];
	ld.shared.u32 	%r1554, [%r9];
	add.s32 	%r1555, %r1554, %r1553;
	st.shared.u32 	[%r9], %r1555;
	ld.shared.u32 	%r1556, [%r10+16];
	ld.shared.u32 	%r1557, [%r10];
	add.s32 	%r1558, %r1557, %r1556;
	st.shared.u32 	[%r10], %r1558;
$L__BB0_171:
	bar.warp.sync 	-1;
	setp.gt.u32 	%p127, %r2, 1;
	@%p127 bra 	$L__BB0_173;
	ld.shared.u32 	%r1559, [%r9+8];
	ld.shared.u32 	%r1560, [%r9];
	add.s32 	%r1561, %r1560, %r1559;
	st.shared.u32 	[%r9], %r1561;
	ld.shared.u32 	%r1562, [%r10+8];
	ld.shared.u32 	%r1563, [%r10];
	add.s32 	%r1564, %r1563, %r1562;
	st.shared.u32 	[%r10], %r1564;
$L__BB0_173:
	bar.warp.sync 	-1;
	setp.ne.s32 	%p128, %r2, 0;
	@%p128 bra 	$L__BB0_175;
	ld.shared.u32 	%r1565, [_ZZ11cuda_kerneliiPjS_S_S_S_lS_iE3sum+4];
	ld.shared.u32 	%r1566, [_ZZ11cuda_kerneliiPjS_S_S_S_lS_iE3sum];
	add.s32 	%r1567, %r1566, %r1565;
	st.shared.u32 	[_ZZ11cuda_kerneliiPjS_S_S_S_lS_iE3sum], %r1567;
	ld.shared.u32 	%r1568, [_ZZ11cuda_kerneliiPjS_S_S_S_lS_iE4usum+4];
	ld.shared.u32 	%r1569, [_ZZ11cuda_kerneliiPjS_S_S_S_lS_iE4usum];
	add.s32 	%r1570, %r1569, %r1568;
	st.shared.u32 	[_ZZ11cuda_kerneliiPjS_S_S_S_lS_iE4usum], %r1570;
$L__BB0_175:
	setp.ne.s32 	%p129, %r2, 0;
	bar.warp.sync 	-1;
	@%p129 bra 	$L__BB0_177;
	ld.param.u64 	%rd202, [_Z11cuda_kerneliiPjS_S_S_S_lS_i_param_6];
	ld.param.u64 	%rd201, [_Z11cuda_kerneliiPjS_S_S_S_lS_i_param_5];
	ld.shared.u32 	%r1571, [_ZZ11cuda_kerneliiPjS_S_S_S_lS_iE3sum];
	cvta.to.global.u64 	%rd196, %rd201;
	mul.wide.u32 	%rd197, %r3, 4;
	add.s64 	%rd198, %rd196, %rd197;
	st.global.u32 	[%rd198], %r1571;
	ld.shared.u32 	%r1572, [_ZZ11cuda_kerneliiPjS_S_S_S_lS_iE4usum];
	cvta.to.global.u64 	%rd199, %rd202;
	add.s64 	%rd200, %rd199, %rd197;
	st.global.u32 	[%rd200], %r1572;
$L__BB0_177:
	ret;

}


// ===== COMPILED SASS (sm_100) =====

	.target	sm_100

	.elftype	@"ET_EXEC"


//--------------------- .note.nv.tkinfo           --------------------------
	.section	.note.nv.tkinfo,"",@"SHT_NOTE"
	.sectionflags	@"SHF_NOTE_NV_TKINFO"
	.tkinfo
        /*0018*/ 	.word	0x00000002
        /*0030*/ 	.string	""
        /*0030*/ 	.string	"ptxas"
        /*0030*/ 	.string	"Cuda compilation tools, release 13.0, V13.0.88"
        /*0030*/ 	.string	"Build cuda_13.0.r13.0/compiler.36424714_0"
        /*0030*/ 	.string	"-arch sm_100 -m 64 "



//--------------------- .note.nv.cuinfo           --------------------------
	.section	.note.nv.cuinfo,"",@"SHT_NOTE"
	.sectionflags	@"SHF_NOTE_NV_CUINFO"
        /*0018*/ 	.short	0x0002
        /*001a*/ 	.short	0x0064
        /*001c*/ 	.short	0x0082
	.zero		2


//--------------------- .nv.info                  --------------------------
	.section	.nv.info,"",@"SHT_CUDA_INFO"
	.align	4


	//----- nvinfo : EIATTR_REGCOUNT
	.align		4
        /*0000*/ 	.byte	0x04, 0x2f
        /*0002*/ 	.short	(.L_1 - .L_0)
	.align		4
.L_0:
        /*0004*/ 	.word	index@(_Z11cuda_kerneliiPjS_S_S_S_lS_i)
        /*0008*/ 	.word	0x00000020


	//----- nvinfo : EIATTR_FRAME_SIZE
	.align		4
.L_1:
        /*000c*/ 	.byte	0x04, 0x11
        /*000e*/ 	.short	(.L_3 - .L_2)
	.align		4
.L_2:
        /*0010*/ 	.word	index@(_Z11cuda_kerneliiPjS_S_S_S_lS_i)
        /*0014*/ 	.word	0x00000148


	//----- nvinfo : EIATTR_MIN_STACK_SIZE
	.align		4
.L_3:
        /*0018*/ 	.byte	0x04, 0x12
        /*001a*/ 	.short	(.L_5 - .L_4)
	.align		4
.L_4:
        /*001c*/ 	.word	index@(_Z11cuda_kerneliiPjS_S_S_S_lS_i)
        /*0020*/ 	.word	0x00000148
.L_5:


//--------------------- .nv.compat                --------------------------
	.section	.nv.compat,"",@"SHT_CUDA_COMPAT_INFO"
	.align	4
        /*0000*/ 	.byte	0x02, 0x09, 0x00, 0x00, 0x02, 0x02, 0x01, 0x00, 0x02, 0x05, 0x05, 0x00, 0x03, 0x07, 0x01, 0x01
        /*0010*/ 	.byte	0x02, 0x03, 0x00, 0x00, 0x02, 0x06, 0x01, 0x00, 0x04, 0x0b, 0x08, 0x00, 0x09, 0x00, 0x00, 0x00
        /*0020*/ 	.byte	0x00, 0x00, 0x00, 0x00


//--------------------- .nv.info._Z11cuda_kerneliiPjS_S_S_S_lS_i --------------------------
	.section	.nv.info._Z11cuda_kerneliiPjS_S_S_S_lS_i,"",@"SHT_CUDA_INFO"
	.sectionflags	@""
	.align	4


	//----- nvinfo : EIATTR_CUDA_API_VERSION
	.align		4
        /*0000*/ 	.byte	0x04, 0x37
        /*0002*/ 	.short	(.L_7 - .L_6)
.L_6:
        /*0004*/ 	.word	0x00000082


	//----- nvinfo : EIATTR_KPARAM_INFO
	.align		4
.L_7:
        /*0008*/ 	.byte	0x04, 0x17
        /*000a*/ 	.short	(.L_9 - .L_8)
.L_8:
        /*000c*/ 	.word	0x00000000
        /*0010*/ 	.short	0x0009
        /*0012*/ 	.short	0x0040
        /*0014*/ 	.byte	0x00, 0xf0, 0x11, 0x00


	//----- nvinfo : EIATTR_KPARAM_INFO
	.align		4
.L_9:
        /*0018*/ 	.byte	0x04, 0x17
        /*001a*/ 	.short	(.L_11 - .L_10)
.L_10:
        /*001c*/ 	.word	0x00000000
        /*0020*/ 	.short	0x0008
        /*0022*/ 	.short	0x0038
        /*0024*/ 	.byte	0x00, 0xf5, 0x21, 0x00


	//----- nvinfo : EIATTR_KPARAM_INFO
	.align		4
.L_11:
        /*0028*/ 	.byte	0x04, 0x17
        /*002a*/ 	.short	(.L_13 - .L_12)
.L_12:
        /*002c*/ 	.word	0x00000000
        /*0030*/ 	.short	0x0007
        /*0032*/ 	.short	0x0030
        /*0034*/ 	.byte	0x00, 0xf0, 0x21, 0x00


	//----- nvinfo : EIATTR_KPARAM_INFO
	.align		4
.L_13:
        /*0038*/ 	.byte	0x04, 0x17
        /*003a*/ 	.short	(.L_15 - .L_14)
.L_14:
        /*003c*/ 	.word	0x00000000
        /*0040*/ 	.short	0x0006
        /*0042*/ 	.short	0x0028
        /*0044*/ 	.byte	0x00, 0xf5, 0x21, 0x00


	//----- nvinfo : EIATTR_KPARAM_INFO
	.align		4
.L_15:
        /*0048*/ 	.byte	0x04, 0x17
        /*004a*/ 	.short	(.L_17 - .L_16)
.L_16:
        /*004c*/ 	.word	0x00000000
        /*0050*/ 	.short	0x0005
        /*0052*/ 	.short	0x0020
        /*0054*/ 	.byte	0x00, 0xf5, 0x21, 0x00


	//----- nvinfo : EIATTR_KPARAM_INFO
	.align		4
.L_17:
        /*0058*/ 	.byte	0x04, 0x17
        /*005a*/ 	.short	(.L_19 - .L_18)
.L_18:
        /*005c*/ 	.word	0x00000000
        /*0060*/ 	.short	0x0004
        /*0062*/ 	.short	0x0018
        /*0064*/ 	.byte	0x00, 0xf5, 0x21, 0x00


	//----- nvinfo : EIATTR_KPARAM_INFO
	.align		4
.L_19:
        /*0068*/ 	.byte	0x04, 0x17
        /*006a*/ 	.short	(.L_21 - .L_20)
.L_20:
        /*006c*/ 	.word	0x00000000
        /*0070*/ 	.short	0x0003
        /*0072*/ 	.short	0x0010
        /*0074*/ 	.byte	0x00, 0xf5, 0x21, 0x00


	//----- nvinfo : EIATTR_KPARAM_INFO
	.align		4
.L_21:
        /*0078*/ 	.byte	0x04, 0x17
        /*007a*/ 	.short	(.L_23 - .L_22)
.L_22:
        /*007c*/ 	.word	0x00000000
        /*0080*/ 	.short	0x0002
        /*0082*/ 	.short	0x0008
        /*0084*/ 	.byte	0x00, 0xf5, 0x21, 0x00


	//----- nvinfo : EIATTR_KPARAM_INFO
	.align		4
.L_23:
        /*0088*/ 	.byte	0x04, 0x17
        /*008a*/ 	.short	(.L_25 - .L_24)
.L_24:
        /*008c*/ 	.word	0x00000000
        /*0090*/ 	.short	0x0001
        /*0092*/ 	.short	0x0004
        /*0094*/ 	.byte	0x00, 0xf0, 0x11, 0x00


	//----- nvinfo : EIATTR_KPARAM_INFO
	.align		4
.L_25:
        /*0098*/ 	.byte	0x04, 0x17
        /*009a*/ 	.short	(.L_27 - .L_26)
.L_26:
        /*009c*/ 	.word	0x00000000
        /*00a0*/ 	.short	0x0000
        /*00a2*/ 	.short	0x0000
        /*00a4*/ 	.byte	0x00, 0xf0, 0x11, 0x00


	//----- nvinfo : EIATTR_SPARSE_MMA_MASK
	.align		4
.L_27:
        /*00a8*/ 	.byte	0x03, 0x50
        /*00aa*/ 	.short	0x0000


	//----- nvinfo : EIATTR_MAXREG_COUNT
	.align		4
        /*00ac*/ 	.byte	0x03, 0x1b
        /*00ae*/ 	.short	0x00ff


	//----- nvinfo : EIATTR_NUM_BARRIERS
	.align		4
        /*00b0*/ 	.byte	0x02, 0x4c
        /*00b2*/ 	.byte	0x01
	.zero		1


	//----- nvinfo : EIATTR_MERCURY_ISA_VERSION
	.align		4
        /*00b4*/ 	.byte	0x03, 0x5f
        /*00b6*/ 	.short	0x0101


	//----- nvinfo : EIATTR_COOP_GROUP_MASK_REGIDS
	.align		4
        /*00b8*/ 	.byte	0x04, 0x29
        /*00ba*/ 	.short	(.L_29 - .L_28)


	//   ....[0]....
.L_28:
        /*00bc*/ 	.word	0xffffffff


	//   ....[1]....
        /*00c0*/ 	.word	0xffffffff


	//   ....[2]....
        /*00c4*/ 	.word	0xffffffff


	//   ....[3]....
        /*00c8*/ 	.word	0xffffffff


	//   ....[4]....
        /*00cc*/ 	.word	0xffffffff


	//   ....[5]....
        /*00d0*/ 	.word	0xffffffff


	//   ....[6]....
        /*00d4*/ 	.word	0xffffffff


	//----- nvinfo : EIATTR_COOP_GROUP_INSTR_OFFSETS
	.align		4
.L_29:
        /*00d8*/ 	.byte	0x04, 0x28
        /*00da*/ 	.short	(.L_31 - .L_30)


	//   ....[0]....
.L_30:
        /*00dc*/ 	.word	0x000075e0


	//   ....[1]....
        /*00e0*/ 	.word	0x00007680


	//   ....[2]....
        /*00e4*/ 	.word	0x00007720


	//   ....[3]....
        /*00e8*/ 	.word	0x000077c0


	//   ....[4]....
        /*00ec*/ 	.word	0x00007860


	//   ....[5]....
        /*00f0*/ 	.word	0x00007900


	//   ....[6]....
        /*00f4*/ 	.word	0x000079c0


	//----- nvinfo : EIATTR_VRC_CTA_INIT_COUNT
	.align		4
.L_31:
        /*00f8*/ 	.byte	0x02, 0x4a
	.zero		1
	.zero		1


	//----- nvinfo : EIATTR_EXIT_INSTR_OFFSETS
	.align		4
        /*00fc*/ 	.byte	0x04, 0x1c
        /*00fe*/ 	.short	(.L_33 - .L_32)


	//   ....[0]....
.L_32:
        /*0100*/ 	.word	0x000079d0


	//   ....[1]....
        /*0104*/ 	.word	0x00007a90


	//----- nvinfo : EIATTR_CRS_STACK_SIZE
	.align		4
.L_33:
        /*0108*/ 	.byte	0x04, 0x1e
        /*010a*/ 	.short	(.L_35 - .L_34)
.L_34:
        /*010c*/ 	.word	0x00000000


	//----- nvinfo : EIATTR_CBANK_PARAM_SIZE
	.align		4
.L_35:
        /*0110*/ 	.byte	0x03, 0x19
        /*0112*/ 	.short	0x0044


	//----- nvinfo : EIATTR_PARAM_CBANK
	.align		4
        /*0114*/ 	.byte	0x04, 0x0a
        /*0116*/ 	.short	(.L_37 - .L_36)
	.align		4
.L_36:
        /*0118*/ 	.word	index@(.nv.constant0._Z11cuda_kerneliiPjS_S_S_S_lS_i)
        /*011c*/ 	.short	0x0380
        /*011e*/ 	.short	0x0044


	//----- nvinfo : EIATTR_SW_WAR
	.align		4
.L_37:
        /*0120*/ 	.byte	0x04, 0x36
        /*0122*/ 	.short	(.L_39 - .L_38)
.L_38:
        /*0124*/ 	.word	0x00000008
.L_39:


//--------------------- .nv.callgraph             --------------------------
	.section	.nv.callgraph,"",@"SHT_CUDA_CALLGRAPH"
	.align	4
	.sectionentsize	8
	.align		4
        /*0000*/ 	.word	0x00000000
	.align		4
        /*0004*/ 	.word	0xffffffff
	.align		4
        /*0008*/ 	.word	0x00000000
	.align		4
        /*000c*/ 	.word	0xfffffffe
	.align		4
        /*0010*/ 	.word	0x00000000
	.align		4
        /*0014*/ 	.word	0xfffffffd
	.align		4
        /*0018*/ 	.word	0x00000000
	.align		4
        /*001c*/ 	.word	0xfffffffc


//--------------------- .text._Z11cuda_kerneliiPjS_S_S_S_lS_i --------------------------
	.section	.text._Z11cuda_kerneliiPjS_S_S_S_lS_i,"ax",@progbits
	.align	128
        .global         _Z11cuda_kerneliiPjS_S_S_S_lS_i
        .type           _Z11cuda_kerneliiPjS_S_S_S_lS_i,@function
        .size           _Z11cuda_kerneliiPjS_S_S_S_lS_i,(.L_x_100 - _Z11cuda_kerneliiPjS_S_S_S_lS_i)
        .other          _Z11cuda_kerneliiPjS_S_S_S_lS_i,@"STO_CUDA_ENTRY STV_DEFAULT"
_Z11cuda_kerneliiPjS_S_S_S_lS_i:
.text._Z11cuda_kerneliiPjS_S_S_S_lS_i:
[----:B------:R-:W0:Y:S01]  /*0000*/  LDC R1, c[0x0][0x37c] ;  /* 0x0000df00ff017b82 */ /* 0x000e220000000800 */
[----:B------:R-:W1:Y:S07]  /*0010*/  S2R R7, SR_TID.X ;  /* 0x0000000000077919 */ /* 0x000e6e0000002100 */
[----:B------:R-:W2:Y:S01]  /*0020*/  LDC.64 R8, c[0x0][0x388] ;  /* 0x0000e200ff087b82 */ /* 0x000ea20000000a00 */
[----:B------:R-:W1:Y:S01]  /*0030*/  LDCU UR4, c[0x0][0x360] ;  /* 0x00006c00ff0477ac */ /* 0x000e620008000800 */
[----:B0-----:R-:W-:Y:S01]  /*0040*/  VIADD R1, R1, 0xfffffeb8 ;  /* 0xfffffeb801017836 */ /* 0x001fe20000000000 */
[----:B------:R-:W1:Y:S01]  /*0050*/  S2R R0, SR_CTAID.X ;  /* 0x0000000000007919 */ /* 0x000e620000002500 */
[----:B------:R-:W0:Y:S04]  /*0060*/  LDCU.64 UR8, c[0x0][0x358] ;  /* 0x00006b00ff0877ac */ /* 0x000e280008000a00 */
[----:B------:R-:W3:Y:S08]  /*0070*/  LDC.64 R10, c[0x0][0x390] ;  /* 0x0000e400ff0a7b82 */ /* 0x000ef00000000a00 */
[----:B------:R-:W4:Y:S01]  /*0080*/  LDC.64 R12, c[0x0][0x398] ;  /* 0x0000e600ff0c7b82 */ /* 0x000f220000000a00 */
[----:B------:R-:W5:Y:S07]  /*0090*/  S2R R17, SR_CgaCtaId ;  /* 0x0000000000117919 */ /* 0x000f6e0000008800 */
[----:B------:R-:W5:Y:S01]  /*00a0*/  LDC R5, c[0x0][0x380] ;  /* 0x0000e000ff057b82 */ /* 0x000f620000000800 */
[----:B-1----:R-:W-:Y:S01]  /*00b0*/  IMAD R3, R0, UR4, R7 ;  /* 0x0000000400037c24 */ /* 0x002fe2000f8e0207 */
[----:B------:R-:W-:Y:S01]  /*00c0*/  MOV R2, 0x400 ;  /* 0x0000040000027802 */ /* 0x000fe20000000f00 */
[----:B------:R-:W1:Y:S02]  /*00d0*/  LDCU.64 UR4, c[0x0][0x3b0] ;  /* 0x00007600ff0477ac */ /* 0x000e640008000a00 */
[----:B--2---:R-:W-:-:S04]  /*00e0*/  IMAD.WIDE.U32 R8, R3, 0x4, R8 ;  /* 0x0000000403087825 */ /* 0x004fc800078e0008 */
[C---:B---3--:R-:W-:Y:S02]  /*00f0*/  IMAD.WIDE.U32 R10, R3.reuse, 0x4, R10 ;  /* 0x00000004030a7825 */ /* 0x048fe400078e000a */
[----:B0-----:R-:W2:Y:S02]  /*0100*/  LDG.E R8, desc[UR8][R8.64] ;  /* 0x0000000808087981 */ /* 0x001ea4000c1e1900 */
[----:B----4-:R-:W-:Y:S02]  /*0110*/  IMAD.WIDE.U32 R12, R3, 0x4, R12 ;  /* 0x00000004030c7825 */ /* 0x010fe400078e000c */
[----:B------:R0:W3:Y:S04]  /*0120*/  LDG.E R11, desc[UR8][R10.64] ;  /* 0x000000080a0b7981 */ /* 0x0000e8000c1e1900 */
[----:B------:R4:W3:Y:S01]  /*0130*/  LDG.E R12, desc[UR8][R12.64] ;  /* 0x000000080c0c7981 */ /* 0x0008e2000c1e1900 */
[----:B------:R-:W-:-:S02]  /*0140*/  VIADD R6, R2, 0xf00 ;  /* 0x00000f0002067836 */ /* 0x000fc40000000000 */
[C---:B------:R-:W-:Y:S02]  /*0150*/  VIADD R14, R2.reuse, 0x1e00 ;  /* 0x00001e00020e7836 */ /* 0x040fe40000000000 */
[----:B------:R-:W-:Y:S01]  /*0160*/  VIADD R15, R2, 0x2d00 ;  /* 0x00002d00020f7836 */ /* 0x000fe20000000000 */
[C---:B-----5:R-:W-:Y:S01]  /*0170*/  LEA R4, R17.reuse, R2, 0x18 ;  /* 0x0000000211047211 */ /* 0x060fe200078ec0ff */
[----:B------:R-:W-:Y:S01]  /*0180*/  IMAD.MOV.U32 R16, RZ, RZ, -0x1 ;  /* 0xffffffffff107424 */ /* 0x000fe200078e00ff */
[C---:B------:R-:W-:Y:S02]  /*0190*/  LEA R6, R17.reuse, R6, 0x18 ;  /* 0x0000000611067211 */ /* 0x040fe400078ec0ff */
[C---:B------:R-:W-:Y:S02]  /*01a0*/  LEA R14, R17.reuse, R14, 0x18 ;  /* 0x0000000e110e7211 */ /* 0x040fe400078ec0ff */
[----:B0-----:R-:W-:Y:S01]  /*01b0*/  LEA R10, R17, R15, 0x18 ;  /* 0x0000000f110a7211 */ /* 0x001fe200078ec0ff */
[C---:B------:R-:W-:Y:S01]  /*01c0*/  IMAD R9, R7.reuse, 0x28, R4 ;  /* 0x0000002807097824 */ /* 0x040fe200078e0204 */
[----:B------:R-:W-:Y:S01]  /*01d0*/  SHF.L.U32 R2, R16, R5, RZ ;  /* 0x0000000510027219 */ /* 0x000fe200000006ff */
[----:B------:R-:W-:-:S02]  /*01e0*/  IMAD R6, R7, 0x28, R6 ;  /* 0x0000002807067824 */ /* 0x000fc400078e0206 */
[C---:B----4-:R-:W-:Y:S02]  /*01f0*/  IMAD R13, R7.reuse, 0x28, R14 ;  /* 0x00000028070d7824 */ /* 0x050fe400078e020e */
[----:B------:R-:W-:Y:S01]  /*0200*/  IMAD R7, R7, 0x28, R10 ;  /* 0x0000002807077824 */ /* 0x000fe200078e020a */
[----:B-1----:R-:W-:-:S04]  /*0210*/  ISETP.GE.U32.AND P0, PT, R3, UR4, PT ;  /* 0x0000000403007c0c */ /* 0x002fc8000bf06070 */
[----:B------:R-:W-:Y:S01]  /*0220*/  ISETP.GE.AND.EX P0, PT, RZ, UR5, PT, P0 ;  /* 0x00000005ff007c0c */ /* 0x000fe2000bf06300 */
[----:B------:R-:W-:Y:S01]  /*0230*/  BSSY.RECONVERGENT B4, `(.L_x_0) ;  /* 0x0000724000047945 */ /* 0x000fe20003800200 */
[----:B--2---:R0:W-:Y:S01]  /*0240*/  STS [R9], R8 ;  /* 0x0000000809007388 */ /* 0x0041e20000000800 */
[----:B---3--:R-:W-:-:S03]  /*0250*/  LOP3.LUT R15, R12, R11, R8, 0xfe, !PT ;  /* 0x0000000b0c0f7212 */ /* 0x008fc600078efe08 */
[----:B------:R0:W-:Y:S01]  /*0260*/  STS [R6], R11 ;  /* 0x0000000b06007388 */ /* 0x0001e20000000800 */
[----:B------:R-:W-:-:S03]  /*0270*/  LOP3.LUT R2, R15, R2, RZ, 0x3, !PT ;  /* 0x000000020f027212 */ /* 0x000fc600078e03ff */
[----:B------:R0:W-:Y:S04]  /*0280*/  STS [R13], R12 ;  /* 0x0000000c0d007388 */ /* 0x0001e80000000800 */
[----:B------:R0:W-:Y:S01]  /*0290*/  STS [R7], R2 ;  /* 0x0000000207007388 */ /* 0x0001e20000000800 */
[----:B------:R-:W-:Y:S05]  /*02a0*/  @P0 BRA `(.L_x_1) ;  /* 0x0000007000440947 */ /* 0x000fea0003800000 */
[----:B------:R-:W1:Y:S01]  /*02b0*/  LDCU UR7, c[0x0][0x3c0] ;  /* 0x00007800ff0777ac */ /* 0x000e620008000800 */
[----:B0-----:R-:W-:Y:S01]  /*02c0*/  VIADD R2, R1, 0xd8 ;  /* 0x000000d801027836 */ /* 0x001fe20000000000 */
[----:B-1----:R-:W-:-:S09]  /*02d0*/  UISETP.GE.AND UP0, UPT, UR7, 0x1, UPT ;  /* 0x000000010700788c */ /* 0x002fd2000bf06270 */
[----:B------:R-:W-:Y:S05]  /*02e0*/  BRA.U !UP0, `(.L_x_2) ;  /* 0x0000000908447547 */ /* 0x000fea000b800000 */
[----:B------:R-:W-:Y:S01]  /*02f0*/  UISETP.GE.U32.AND UP0, UPT, UR7, 0x10, UPT ;  /* 0x000000100700788c */ /* 0x000fe2000bf06070 */
[----:B------:R-:W-:Y:S01]  /*0300*/  IMAD.MOV.U32 R4, RZ, RZ, RZ ;  /* 0x000000ffff047224 */ /* 0x000fe200078e00ff */
[----:B------:R-:W-:-:S04]  /*0310*/  ULOP3.LUT UR4, UR7, 0xf, URZ, 0xc0, !UPT ;  /* 0x0000000f07047892 */ /* 0x000fc8000f8ec0ff */
[----:B------:R-:W-:-:S03]  /*0320*/  UISETP.NE.AND UP1, UPT, UR4, URZ, UPT ;  /* 0x000000ff0400728c */ /* 0x000fc6000bf25270 */
[----:B------:R-:W-:Y:S08]  /*0330*/  BRA.U !UP0, `(.L_x_3) ;  /* 0x0000000508007547 */ /* 0x000ff0000b800000 */
[----:B------:R-:W-:Y:S01]  /*0340*/  ULOP3.LUT UR5, UR7, 0x7ffffff0, URZ, 0xc0, !UPT ;  /* 0x7ffffff007057892 */ /* 0x000fe2000f8ec0ff */
[----:B------:R-:W-:-:S05]  /*0350*/  IMAD.MOV.U32 R27, RZ, RZ, RZ ;  /* 0x000000ffff1b7224 */ /* 0x000fca00078e00ff */
[----:B------:R-:W-:-:S07]  /*0360*/  IMAD.U32 R4, RZ, RZ, UR5 ;  /* 0x00000005ff047e24 */ /* 0x000fce000f8e00ff */
.L_x_4:
[----:B0-----:R-:W0:Y:S01]  /*0370*/  LDC.64 R20, c[0x0][0x3b8] ;  /* 0x0000ee00ff147b82 */ /* 0x001e220000000a00 */
[----:B------:R-:W-:-:S04]  /*0380*/  IMAD R19, R3, UR7, R27 ;  /* 0x0000000703137c24 */ /* 0x000fc8000f8e021b */
[C---:B------:R-:W-:Y:S02]  /*0390*/  VIADD R11, R19.reuse, 0x1 ;  /* 0x00000001130b7836 */ /* 0x040fe40000000000 */
[----:B0-----:R-:W-:-:S04]  /*03a0*/  IMAD.WIDE.U32 R6, R19, 0x4, R20 ;  /* 0x0000000413067825 */ /* 0x001fc800078e0014 */
[--C-:B------:R-:W-:Y:S01]  /*03b0*/  IMAD.WIDE.U32 R10, R11, 0x4, R20.reuse ;  /* 0x000000040b0a7825 */ /* 0x100fe200078e0014 */
[----:B------:R-:W2:Y:S04]  /*03c0*/  LDG.E R8, desc[UR8][R6.64] ;  /* 0x0000000806087981 */ /* 0x000ea8000c1e1900 */
[----:B------:R0:W2:Y:S01]  /*03d0*/  LDG.E R9, desc[UR8][R10.64] ;  /* 0x000000080a097981 */ /* 0x0000a2000c1e1900 */
[C---:B------:R-:W-:Y:S02]  /*03e0*/  VIADD R25, R19.reuse, 0x3 ;  /* 0x0000000313197836 */ /* 0x040fe40000000000 */
[----:B------:R-:W-:Y:S02]  /*03f0*/  VIADD R13, R19, 0x2 ;  /* 0x00000002130d7836 */ /* 0x000fe40000000000 */
[----:B------:R-:W-:-:S04]  /*0400*/  IMAD.WIDE.U32 R24, R25, 0x4, R20 ;  /* 0x0000000419187825 */ /* 0x000fc800078e0014 */
[C---:B------:R-:W-:Y:S01]  /*0410*/  VIADD R29, R19.reuse, 0x4 ;  /* 0x00000004131d7836 */ /* 0x040fe20000000000 */
[----:B------:R1:W3:Y:S01]  /*0420*/  LDG.E R7, desc[UR8][R24.64] ;  /* 0x0000000818077981 */ /* 0x0002e2000c1e1900 */
[----:B------:R-:W-:Y:S02]  /*0430*/  VIADD R17, R19, 0x7 ;  /* 0x0000000713117836 */ /* 0x000fe40000000000 */
[----:B------:R-:W-:-:S04]  /*0440*/  IMAD.WIDE.U32 R12, R13, 0x4, R20 ;  /* 0x000000040d0c7825 */ /* 0x000fc800078e0014 */
[----:B------:R-:W-:Y:S01]  /*0450*/  IMAD R26, R27, 0x4, R2 ;  /* 0x000000041b1a7824 */ /* 0x000fe200078e0202 */
[----:B------:R4:W3:Y:S01]  /*0460*/  LDG.E R6, desc[UR8][R12.64] ;  /* 0x000000080c067981 */ /* 0x0008e2000c1e1900 */
[----:B0-----:R-:W-:Y:S02]  /*0470*/  VIADD R11, R19, 0x8 ;  /* 0x00000008130b7836 */ /* 0x001fe40000000000 */
[----:B------:R-:W-:-:S04]  /*0480*/  IMAD.WIDE.U32 R28, R29, 0x4, R20 ;  /* 0x000000041d1c7825 */ /* 0x000fc800078e0014 */
[----:B------:R-:W-:-:S04]  /*0490*/  IMAD.WIDE.U32 R16, R17, 0x4, R20 ;  /* 0x0000000411107825 */ /* 0x000fc800078e0014 */
[C---:B------:R-:W-:Y:S02]  /*04a0*/  VIADD R15, R19.reuse, 0x5 ;  /* 0x00000005130f7836 */ /* 0x040fe40000000000 */
[C---:B------:R-:W-:Y:S02]  /*04b0*/  VIADD R23, R19.reuse, 0x6 ;  /* 0x0000000613177836 */ /* 0x040fe40000000000 */
[C---:B-1----:R-:W-:Y:S02]  /*04c0*/  VIADD R25, R19.reuse, 0x9 ;  /* 0x0000000913197836 */ /* 0x042fe40000000000 */
[C---:B------:R-:W-:Y:S02]  /*04d0*/  VIADD R18, R19.reuse, 0xb ;  /* 0x0000000b13127836 */ /* 0x040fe40000000000 */
[----:B------:R-:W-:Y:S02]  /*04e0*/  VIADD R24, R19, 0xa ;  /* 0x0000000a13187836 */ /* 0x000fe40000000000 */
[----:B----4-:R-:W-:-:S02]  /*04f0*/  IMAD.WIDE.U32 R12, R11, 0x4, R20 ;  /* 0x000000040b0c7825 */ /* 0x010fc400078e0014 */
[----:B------:R0:W4:Y:S02]  /*0500*/  LDG.E R11, desc[UR8][R16.64] ;  /* 0x00000008100b7981 */ /* 0x000124000c1e1900 */
[--C-:B------:R-:W-:Y:S02]  /*0510*/  IMAD.WIDE.U32 R14, R15, 0x4, R20.reuse ;  /* 0x000000040f0e7825 */ /* 0x100fe400078e0014 */
[----:B------:R-:W5:Y:S02]  /*0520*/  LDG.E R12, desc[UR8][R12.64] ;  /* 0x000000080c0c7981 */ /* 0x000f64000c1e1900 */
[----:B------:R-:W-:-:S04]  /*0530*/  IMAD.WIDE.U32 R22, R23, 0x4, R20 ;  /* 0x0000000417167825 */ /* 0x000fc800078e0014 */
[--C-:B0-----:R-:W-:Y:S01]  /*0540*/  IMAD.WIDE.U32 R16, R25, 0x4, R20.reuse ;  /* 0x0000000419107825 */ /* 0x101fe200078e0014 */
[----:B------:R0:W4:Y:S03]  /*0550*/  LDG.E R10, desc[UR8][R22.64] ;  /* 0x00000008160a7981 */ /* 0x000126000c1e1900 */
[----:B------:R-:W-:Y:S01]  /*0560*/  IMAD.WIDE.U32 R24, R24, 0x4, R20 ;  /* 0x0000000418187825 */ /* 0x000fe200078e0014 */
[----:B------:R-:W5:Y:S03]  /*0570*/  LDG.E R13, desc[UR8][R16.64] ;  /* 0x00000008100d7981 */ /* 0x000f66000c1e1900 */
[----:B0-----:R-:W-:-:S04]  /*0580*/  VIADD R23, R19, 0xc ;  /* 0x0000000c13177836 */ /* 0x001fc80000000000 */
[----:B------:R-:W-:-:S06]  /*0590*/  IMAD.WIDE.U32 R22, R23, 0x4, R20 ;  /* 0x0000000417167825 */ /* 0x000fcc00078e0014 */
[----:B------:R-:W5:Y:S04]  /*05a0*/  LDG.E R22, desc[UR8][R22.64] ;  /* 0x0000000816167981 */ /* 0x000f68000c1e1900 */
[----:B--2---:R0:W-:Y:S04]  /*05b0*/  STL.64 [R26], R8 ;  /* 0x000000081a007387 */ /* 0x0041e80000100a00 */
[----:B0-----:R0:W2:Y:S04]  /*05c0*/  LDG.E R8, desc[UR8][R28.64] ;  /* 0x000000081c087981 */ /* 0x0010a8000c1e1900 */
[----:B------:R-:W2:Y:S01]  /*05d0*/  LDG.E R9, desc[UR8][R14.64] ;  /* 0x000000080e097981 */ /* 0x000ea2000c1e1900 */
[----:B0-----:R-:W-:-:S04]  /*05e0*/  IMAD.WIDE.U32 R28, R18, 0x4, R20 ;  /* 0x00000004121c7825 */ /* 0x001fc800078e0014 */
[----:B------:R-:W-:Y:S01]  /*05f0*/  VIADD R18, R19, 0xd ;  /* 0x0000000d13127836 */ /* 0x000fe20000000000 */
[----:B------:R0:W2:Y:S04]  /*0600*/  LDG.E R15, desc[UR8][R28.64] ;  /* 0x000000081c0f7981 */ /* 0x0000a8000c1e1900 */
[----:B------:R1:W2:Y:S01]  /*0610*/  LDG.E R14, desc[UR8][R24.64] ;  /* 0x00000008180e7981 */ /* 0x0002a2000c1e1900 */
[----:B------:R-:W-:-:S04]  /*0620*/  IMAD.WIDE.U32 R16, R18, 0x4, R20 ;  /* 0x0000000412107825 */ /* 0x000fc800078e0014 */
[C---:B0-----:R-:W-:Y:S01]  /*0630*/  VIADD R29, R19.reuse, 0xe ;  /* 0x0000000e131d7836 */ /* 0x041fe20000000000 */
[----:B------:R-:W2:Y:S01]  /*0640*/  LDG.E R23, desc[UR8][R16.64] ;  /* 0x0000000810177981 */ /* 0x000ea2000c1e1900 */
[----:B-1----:R-:W-:Y:S02]  /*0650*/  VIADD R25, R19, 0xf ;  /* 0x0000000f13197836 */ /* 0x002fe40000000000 */
[----:B------:R-:W-:-:S04]  /*0660*/  IMAD.WIDE.U32 R18, R29, 0x4, R20 ;  /* 0x000000041d127825 */ /* 0x000fc800078e0014 */
[----:B------:R-:W-:Y:S01]  /*0670*/  IMAD.WIDE.U32 R20, R25, 0x4, R20 ;  /* 0x0000000419147825 */ /* 0x000fe200078e0014 */
[----:B------:R-:W2:Y:S04]  /*0680*/  LDG.E R24, desc[UR8][R18.64] ;  /* 0x0000000812187981 */ /* 0x000ea8000c1e1900 */
[----:B------:R-:W2:Y:S01]  /*0690*/  LDG.E R25, desc[UR8][R20.64] ;  /* 0x0000000814197981 */ /* 0x000ea2000c1e1900 */
[----:B------:R-:W-:-:S03]  /*06a0*/  VIADD R27, R27, 0x10 ;  /* 0x000000101b1b7836 */ /* 0x000fc60000000000 */
[----:B---3--:R0:W-:Y:S04]  /*06b0*/  STL.64 [R26+0x8], R6 ;  /* 0x000008061a007387 */ /* 0x0081e80000100a00 */
[----:B----4-:R0:W-:Y:S04]  /*06c0*/  STL.64 [R26+0x18], R10 ;  /* 0x0000180a1a007387 */ /* 0x0101e80000100a00 */
[----:B-----5:R0:W-:Y:S01]  /*06d0*/  STL.64 [R26+0x20], R12 ;  /* 0x0000200c1a007387 */ /* 0x0201e20000100a00 */
[----:B------:R-:W-:-:S03]  /*06e0*/  ISETP.NE.AND P0, PT, R27, R4, PT ;  /* 0x000000041b00720c */ /* 0x000fc60003f05270 */
[----:B--2---:R0:W-:Y:S04]  /*06f0*/  STL.64 [R26+0x10], R8 ;  /* 0x000010081a007387 */ /* 0x0041e80000100a00 */
[----:B------:R0:W-:Y:S04]  /*0700*/  STL.64 [R26+0x28], R14 ;  /* 0x0000280e1a007387 */ /* 0x0001e80000100a00 */
[----:B------:R0:W-:Y:S04]  /*0710*/  STL.64 [R26+0x30], R22 ;  /* 0x000030161a007387 */ /* 0x0001e80000100a00 */
[----:B------:R0:W-:Y:S01]  /*0720*/  STL.64 [R26+0x38], R24 ;  /* 0x000038181a007387 */ /* 0x0001e20000100a00 */
[----:B------:R-:W-:Y:S05]  /*0730*/  @P0 BRA `(.L_x_4) ;  /* 0xfffffffc000c0947 */ /* 0x000fea000383ffff */
.L_x_3:
[----:B------:R-:W-:Y:S05]  /*0740*/  BRA.U !UP1, `(.L_x_2) ;  /* 0x00000005092c7547 */ /* 0x000fea000b800000 */
[----:B------:R-:W-:Y:S02]  /*0750*/  UISETP.GE.U32.AND UP0, UPT, UR4, 0x8, UPT ;  /* 0x000000080400788c */ /* 0x000fe4000bf06070 */
[----:B------:R-:W-:-:S04]  /*0760*/  ULOP3.LUT UR5, UR7, 0x7, URZ, 0xc0, !UPT ;  /* 0x0000000707057892 */ /* 0x000fc8000f8ec0ff */
[----:B------:R-:W-:-:S03]  /*0770*/  UISETP.NE.AND UP1, UPT, UR5, URZ, UPT ;  /* 0x000000ff0500728c */ /* 0x000fc6000bf25270 */
[----:B------:R-:W-:Y:S08]  /*0780*/  BRA.U !UP0, `(.L_x_5) ;  /* 0x00000001088c7547 */ /* 0x000ff0000b800000 */
[----:B------:R-:W1:Y:S01]  /*0790*/  LDC.64 R18, c[0x0][0x3b8] ;  /* 0x0000ee00ff127b82 */ /* 0x000e620000000a00 */
[----:B0-----:R-:W-:-:S04]  /*07a0*/  IMAD R7, R3, UR7, R4 ;  /* 0x0000000703077c24 */ /* 0x001fc8000f8e0204 */
[C---:B------:R-:W-:Y:S02]  /*07b0*/  VIADD R9, R7.reuse, 0x1 ;  /* 0x0000000107097836 */ /* 0x040fe40000000000 */
[C---:B------:R-:W-:Y:S02]  /*07c0*/  VIADD R11, R7.reuse, 0x2 ;  /* 0x00000002070b7836 */ /* 0x040fe40000000000 */
[C---:B------:R-:W-:Y:S02]  /*07d0*/  VIADD R13, R7.reuse, 0x3 ;  /* 0x00000003070d7836 */ /* 0x040fe40000000000 */
[C---:B------:R-:W-:Y:S02]  /*07e0*/  VIADD R15, R7.reuse, 0x4 ;  /* 0x00000004070f7836 */ /* 0x040fe40000000000 */
[C---:B------:R-:W-:Y:S02]  /*07f0*/  VIADD R17, R7.reuse, 0x5 ;  /* 0x0000000507117836 */ /* 0x040fe40000000000 */
[----:B------:R-:W-:-:S02]  /*0800*/  VIADD R23, R7, 0x6 ;  /* 0x0000000607177836 */ /* 0x000fc40000000000 */
[C---:B------:R-:W-:Y:S02]  /*0810*/  VIADD R25, R7.reuse, 0x7 ;  /* 0x0000000707197836 */ /* 0x040fe40000000000 */
[----:B-1----:R-:W-:-:S04]  /*0820*/  IMAD.WIDE.U32 R20, R7, 0x4, R18 ;  /* 0x0000000407147825 */ /* 0x002fc800078e0012 */
[--C-:B------:R-:W-:Y:S02]  /*0830*/  IMAD.WIDE.U32 R6, R9, 0x4, R18.reuse ;  /* 0x0000000409067825 */ /* 0x100fe400078e0012 */
[----:B------:R0:W2:Y:S02]  /*0840*/  LDG.E R20, desc[UR8][R20.64] ;  /* 0x0000000814147981 */ /* 0x0000a4000c1e1900 */
[--C-:B------:R-:W-:Y:S02]  /*0850*/  IMAD.WIDE.U32 R8, R11, 0x4, R18.reuse ;  /* 0x000000040b087825 */ /* 0x100fe400078e0012 */
[----:B------:R-:W3:Y:S02]  /*0860*/  LDG.E R6, desc[UR8][R6.64] ;  /* 0x0000000806067981 */ /* 0x000ee4000c1e1900 */
[--C-:B------:R-:W-:Y:S02]  /*0870*/  IMAD.WIDE.U32 R10, R13, 0x4, R18.reuse ;  /* 0x000000040d0a7825 */ /* 0x100fe400078e0012 */
[----:B------:R-:W4:Y:S02]  /*0880*/  LDG.E R8, desc[UR8][R8.64] ;  /* 0x0000000808087981 */ /* 0x000f24000c1e1900 */
[----:B------:R-:W-:-:S02]  /*0890*/  IMAD.WIDE.U32 R12, R15, 0x4, R18 ;  /* 0x000000040f0c7825 */ /* 0x000fc400078e0012 */
[----:B------:R-:W5:Y:S02]  /*08a0*/  LDG.E R10, desc[UR8][R10.64] ;  /* 0x000000080a0a7981 */ /* 0x000f64000c1e1900 */
[--C-:B------:R-:W-:Y:S02]  /*08b0*/  IMAD.WIDE.U32 R14, R17, 0x4, R18.reuse ;  /* 0x00000004110e7825 */ /* 0x100fe400078e0012 */
[----:B------:R-:W5:Y:S02]  /*08c0*/  LDG.E R12, desc[UR8][R12.64] ;  /* 0x000000080c0c7981 */ /* 0x000f64000c1e1900 */
[--C-:B------:R-:W-:Y:S02]  /*08d0*/  IMAD.WIDE.U32 R16, R23, 0x4, R18.reuse ;  /* 0x0000000417107825 */ /* 0x100fe400078e0012 */
[----:B------:R-:W5:Y:S02]  /*08e0*/  LDG.E R14, desc[UR8][R14.64] ;  /* 0x000000080e0e7981 */ /* 0x000f64000c1e1900 */
[----:B------:R-:W-:-:S02]  /*08f0*/  IMAD.WIDE.U32 R18, R25, 0x4, R18 ;  /* 0x0000000419127825 */ /* 0x000fc400078e0012 */
[----:B------:R-:W5:Y:S04]  /*0900*/  LDG.E R16, desc[UR8][R16.64] ;  /* 0x0000000810107981 */ /* 0x000f68000c1e1900 */
[----:B------:R-:W5:Y:S01]  /*0910*/  LDG.E R18, desc[UR8][R18.64] ;  /* 0x0000000812127981 */ /* 0x000f62000c1e1900 */
[C---:B0-----:R-:W-:Y:S02]  /*0920*/  IMAD R21, R4.reuse, 0x4, R2 ;  /* 0x0000000404157824 */ /* 0x041fe400078e0202 */
[----:B------:R-:W-:-:S03]  /*0930*/  VIADD R4, R4, 0x8 ;  /* 0x0000000804047836 */ /* 0x000fc60000000000 */
[----:B--2---:R1:W-:Y:S04]  /*0940*/  STL [R21], R20 ;  /* 0x0000001415007387 */ /* 0x0043e80000100800 */
[----:B---3--:R1:W-:Y:S04]  /*0950*/  STL [R21+0x4], R6 ;  /* 0x0000040615007387 */ /* 0x0083e80000100800 */
[----:B----4-:R1:W-:Y:S04]  /*0960*/  STL [R21+0x8], R8 ;  /* 0x0000080815007387 */ /* 0x0103e80000100800 */
[----:B-----5:R1:W-:Y:S04]  /*0970*/  STL [R21+0xc], R10 ;  /* 0x00000c0a15007387 */ /* 0x0203e80000100800 */
[----:B------:R1:W-:Y:S04]  /*0980*/  STL [R21+0x10], R12 ;  /* 0x0000100c15007387 */ /* 0x0003e80000100800 */
[----:B------:R1:W-:Y:S04]  /*0990*/  STL [R21+0x14], R14 ;  /* 0x0000140e15007387 */ /* 0x0003e80000100800 */
[----:B------:R1:W-:Y:S04]  /*09a0*/  STL [R21+0x18], R16 ;  /* 0x0000181015007387 */ /* 0x0003e80000100800 */
[----:B------:R1:W-:Y:S02]  /*09b0*/  STL [R21+0x1c], R18 ;  /* 0x00001c1215007387 */ /* 0x0003e40000100800 */
.L_x_5:
[----:B------:R-:W-:Y:S05]  /*09c0*/  BRA.U !UP1, `(.L_x_2) ;  /* 0x00000001098c7547 */ /* 0x000fea000b800000 */
[----:B------:R-:W-:Y:S02]  /*09d0*/  UISETP.GE.U32.AND UP0, UPT, UR5, 0x4, UPT ;  /* 0x000000040500788c */ /* 0x000fe4000bf06070 */
[----:B------:R-:W-:-:S04]  /*09e0*/  ULOP3.LUT UR6, UR7, 0x3, URZ, 0xc0, !UPT ;  /* 0x0000000307067892 */ /* 0x000fc8000f8ec0ff */
[----:B------:R-:W-:-:S03]  /*09f0*/  UISETP.NE.AND UP1, UPT, UR6, URZ, UPT ;  /* 0x000000ff0600728c */ /* 0x000fc6000bf25270 */
[----:B------:R-:W-:Y:S08]  /*0a00*/  BRA.U !UP0, `(.L_x_6) ;  /* 0x00000001084c7547 */ /* 0x000ff0000b800000 */
[----:B01----:R-:W0:Y:S01]  /*0a10*/  LDC.64 R6, c[0x0][0x3b8] ;  /* 0x0000ee00ff067b82 */ /* 0x003e220000000a00 */
[----:B------:R-:W-:-:S04]  /*0a20*/  IMAD R9, R3, UR7, R4 ;  /* 0x0000000703097c24 */ /* 0x000fc8000f8e0204 */
[C---:B------:R-:W-:Y:S02]  /*0a30*/  VIADD R11, R9.reuse, 0x1 ;  /* 0x00000001090b7836 */ /* 0x040fe40000000000 */
[C---:B------:R-:W-:Y:S02]  /*0a40*/  VIADD R13, R9.reuse, 0x2 ;  /* 0x00000002090d7836 */ /* 0x040fe40000000000 */
[C---:B------:R-:W-:Y:S02]  /*0a50*/  VIADD R15, R9.reuse, 0x3 ;  /* 0x00000003090f7836 */ /* 0x040fe40000000000 */
[----:B0-----:R-:W-:-:S04]  /*0a60*/  IMAD.WIDE.U32 R8, R9, 0x4, R6 ;  /* 0x0000000409087825 */ /* 0x001fc800078e0006 */
[--C-:B------:R-:W-:Y:S02]  /*0a70*/  IMAD.WIDE.U32 R10, R11, 0x4, R6.reuse ;  /* 0x000000040b0a7825 */ /* 0x100fe400078e0006 */
[----:B------:R-:W2:Y:S02]  /*0a80*/  LDG.E R8, desc[UR8][R8.64] ;  /* 0x0000000808087981 */ /* 0x000ea4000c1e1900 */
[--C-:B------:R-:W-:Y:S02]  /*0a90*/  IMAD.WIDE.U32 R12, R13, 0x4, R6.reuse ;  /* 0x000000040d0c7825 */ /* 0x100fe400078e0006 */
[----:B------:R-:W3:Y:S02]  /*0aa0*/  LDG.E R10, desc[UR8][R10.64] ;  /* 0x000000080a0a7981 */ /* 0x000ee4000c1e1900 */
[----:B------:R-:W-:Y:S02]  /*0ab0*/  IMAD.WIDE.U32 R6, R15, 0x4, R6 ;  /* 0x000000040f067825 */ /* 0x000fe400078e0006 */
[----:B------:R-:W4:Y:S04]  /*0ac0*/  LDG.E R12, desc[UR8][R12.64] ;  /* 0x000000080c0c7981 */ /* 0x000f28000c1e1900 */
[----:B------:R-:W5:Y:S01]  /*0ad0*/  LDG.E R6, desc[UR8][R6.64] ;  /* 0x0000000806067981 */ /* 0x000f62000c1e1900 */
[----:B------:R-:W-:-:S02]  /*0ae0*/  IMAD R15, R4, 0x4, R2 ;  /* 0x00000004040f7824 */ /* 0x000fc400078e0202 */
[----:B------:R-:W-:-:S03]  /*0af0*/  VIADD R4, R4, 0x4 ;  /* 0x0000000404047836 */ /* 0x000fc60000000000 */
[----:B--2---:R2:W-:Y:S04]  /*0b00*/  STL [R15], R8 ;  /* 0x000000080f007387 */ /* 0x0045e80000100800 */
[----:B---3--:R2:W-:Y:S04]  /*0b10*/  STL [R15+0x4], R10 ;  /* 0x0000040a0f007387 */ /* 0x0085e80000100800 */
[----:B----4-:R2:W-:Y:S04]  /*0b20*/  STL [R15+0x8], R12 ;  /* 0x0000080c0f007387 */ /* 0x0105e80000100800 */
[----:B-----5:R2:W-:Y:S02]  /*0b30*/  STL [R15+0xc], R6 ;  /* 0x00000c060f007387 */ /* 0x0205e40000100800 */
.L_x_6:
[----:B------:R-:W-:Y:S05]  /*0b40*/  BRA.U !UP1, `(.L_x_2) ;  /* 0x00000001092c7547 */ /* 0x000fea000b800000 */
[----:B012---:R-:W0:Y:S01]  /*0b50*/  LDC.64 R8, c[0x0][0x3b8] ;  /* 0x0000ee00ff087b82 */ /* 0x007e220000000a00 */
[----:B------:R-:W-:-:S05]  /*0b60*/  UMOV UR4, URZ ;  /* 0x000000ff00047c82 */ /* 0x000fca0008000000 */
.L_x_7:
[----:B------:R-:W-:-:S04]  /*0b70*/  IMAD R7, R3, UR7, R4 ;  /* 0x0000000703077c24 */ /* 0x000fc8000f8e0204 */
[----:B0--3--:R-:W-:-:S06]  /*0b80*/  IMAD.WIDE.U32 R6, R7, 0x4, R8 ;  /* 0x0000000407067825 */ /* 0x009fcc00078e0008 */
[----:B------:R-:W2:Y:S01]  /*0b90*/  LDG.E R6, desc[UR8][R6.64] ;  /* 0x0000000806067981 */ /* 0x000ea2000c1e1900 */
[C---:B------:R-:W-:Y:S01]  /*0ba0*/  IMAD R11, R4.reuse, 0x4, R2 ;  /* 0x00000004040b7824 */ /* 0x040fe200078e0202 */
[----:B------:R-:W-:Y:S01]  /*0bb0*/  UIADD3 UR4, UPT, UPT, UR4, 0x1, URZ ;  /* 0x0000000104047890 */ /* 0x000fe2000fffe0ff */
[----:B------:R-:W-:-:S03]  /*0bc0*/  VIADD R4, R4, 0x1 ;  /* 0x0000000104047836 */ /* 0x000fc60000000000 */
[----:B------:R-:W-:Y:S01]  /*0bd0*/  UISETP.NE.AND UP0, UPT, UR4, UR6, UPT ;  /* 0x000000060400728c */ /* 0x000fe2000bf05270 */
[----:B--2---:R3:W-:Y:S08]  /*0be0*/  STL [R11], R6 ;  /* 0x000000060b007387 */ /* 0x0047f00000100800 */
[----:B------:R-:W-:Y:S05]  /*0bf0*/  BRA.U UP0, `(.L_x_7) ;  /* 0xfffffffd00dc7547 */ /* 0x000fea000b83ffff */
.L_x_2:
[C---:B-1----:R-:W-:Y:S01]  /*0c00*/  LOP3.LUT R21, R5.reuse, 0xf, RZ, 0xc0, !PT ;  /* 0x0000000f05157812 */ /* 0x042fe200078ec0ff */
[----:B------:R-:W-:Y:S01]  /*0c10*/  BSSY.RECONVERGENT B3, `(.L_x_8) ;  /* 0x000066e000037945 */ /* 0x000fe20003800200 */
[C---:B0--3--:R-:W-:Y:S01]  /*0c20*/  LOP3.LUT R11, R5.reuse, 0x7, RZ, 0xc0, !PT ;  /* 0x00000007050b7812 */ /* 0x049fe200078ec0ff */
[----:B------:R-:W-:Y:S01]  /*0c30*/  IMAD.MOV.U32 R13, RZ, RZ, RZ ;  /* 0x000000ffff0d7224 */ /* 0x000fe200078e00ff */
[----:B--2---:R-:W-:Y:S01]  /*0c40*/  SHF.R.S32.HI R8, RZ, 0x1f, R5 ;  /* 0x0000001fff087819 */ /* 0x004fe20000011405 */
[----:B------:R-:W-:Y:S01]  /*0c50*/  IMAD.MOV.U32 R6, RZ, RZ, RZ ;  /* 0x000000ffff067224 */ /* 0x000fe200078e00ff */
[----:B------:R-:W-:Y:S01]  /*0c60*/  LOP3.LUT R3, R5, 0x7ffffff0, RZ, 0xc0, !PT ;  /* 0x7ffffff005037812 */ /* 0x000fe200078ec0ff */
[----:B------:R-:W-:Y:S01]  /*0c70*/  VIADD R7, R1, 0x6c ;  /* 0x0000006c01077836 */ /* 0x000fe20000000000 */
[----:B------:R-:W-:Y:S01]  /*0c80*/  LOP3.LUT R4, R5, 0x3, RZ, 0xc0, !PT ;  /* 0x0000000305047812 */ /* 0x000fe200078ec0ff */
[----:B------:R-:W-:Y:S01]  /*0c90*/  IMAD.MOV.U32 R5, RZ, RZ, RZ ;  /* 0x000000ffff057224 */ /* 0x000fe200078e00ff */
[----:B------:R-:W-:Y:S01]  /*0ca0*/  LOP3.LUT R8, R8, 0x3fffffff, RZ, 0xc0, !PT ;  /* 0x3fffffff08087812 */ /* 0x000fe200078ec0ff */
[----:B------:R-:W-:-:S02]  /*0cb0*/  VIADD R20, R21, 0xffffffff ;  /* 0xffffffff15147836 */ /* 0x000fc40000000000 */
[----:B------:R-:W-:-:S07]  /*0cc0*/  VIADD R9, R11, 0xffffffff ;  /* 0xffffffff0b097836 */ /* 0x000fce0000000000 */
.L_x_95:
[----:B0-----:R-:W0:Y:S01]  /*0cd0*/  S2R R14, SR_CgaCtaId ;  /* 0x00000000000e7919 */ /* 0x001e220000008800 */
[----:B------:R-:W-:Y:S01]  /*0ce0*/  MOV R12, 0x400 ;  /* 0x00000400000c7802 */ /* 0x000fe20000000f00 */
[----:B------:R-:W-:Y:S01]  /*0cf0*/  BSSY.RECONVERGENT B2, `(.L_x_9) ;  /* 0x000065d000027945 */ /* 0x000fe20003800200 */
[----:B------:R-:W1:Y:S03]  /*0d00*/  S2R R10, SR_TID.X ;  /* 0x00000000000a7919 */ /* 0x000e660000002100 */
[----:B------:R-:W-:-:S05]  /*0d10*/  VIADD R15, R12, 0x2d00 ;  /* 0x00002d000c0f7836 */ /* 0x000fca0000000000 */
[----:B0-----:R-:W-:-:S05]  /*0d20*/  LEA R15, R14, R15, 0x18 ;  /* 0x0000000f0e0f7211 */ /* 0x001fca00078ec0ff */
[----:B-1----:R-:W-:-:S04]  /*0d30*/  IMAD R10, R10, 0x28, R15 ;  /* 0x000000280a0a7824 */ /* 0x002fc800078e020f */
[----:B------:R-:W-:Y:S02]  /*0d40*/  IMAD R12, R13, 0x4, R10 ;  /* 0x000000040d0c7824 */ /* 0x000fe400078e020a */
[----:B------:R-:W-:-:S03]  /*0d50*/  IMAD.MOV.U32 R10, RZ, RZ, R13 ;  /* 0x000000ffff0a7224 */ /* 0x000fc600078e000d */
[----:B------:R-:W0:Y:S02]  /*0d60*/  LDS R15, [R12] ;  /* 0x000000000c0f7984 */ /* 0x000e240000000800 */
[----:B0-----:R-:W-:-:S13]  /*0d70*/  ISETP.NE.AND P0, PT, R15, RZ, PT ;  /* 0x000000ff0f00720c */ /* 0x001fda0003f05270 */
[----:B------:R-:W-:Y:S01]  /*0d80*/  @!P0 VIADD R13, R13, 0xffffffff ;  /* 0xffffffff0d0d8836 */ /* 0x000fe20000000000 */
[----:B------:R-:W-:Y:S06]  /*0d90*/  @!P0 BRA `(.L_x_10) ;  /* 0x0000006400488947 */ /* 0x000fec0003800000 */
[----:B------:R-:W0:Y:S01]  /*0da0*/  LDCU UR4, c[0x0][0x3c0] ;  /* 0x00007800ff0477ac */ /* 0x000e220008000800 */
[----:B------:R-:W1:Y:S01]  /*0db0*/  LDC R23, c[0x0][0x380] ;  /* 0x0000e000ff177b82 */ /* 0x000e620000000800 */
[----:B------:R-:W-:Y:S02]  /*0dc0*/  IMAD.MOV R16, RZ, RZ, -R15 ;  /* 0x000000ffff107224 */ /* 0x000fe400078e0a0f */
[----:B------:R-:W-:-:S03]  /*0dd0*/  IMAD.MOV.U32 R14, RZ, RZ, -0x1 ;  /* 0xffffffffff0e7424 */ /* 0x000fc600078e00ff */
[----:B------:R-:W-:-:S04]  /*0de0*/  LOP3.LUT R16, R15, R16, RZ, 0xc0, !PT ;  /* 0x000000100f107212 */ /* 0x000fc800078ec0ff */
[----:B------:R-:W-:-:S05]  /*0df0*/  LOP3.LUT R15, R15, R16, RZ, 0x3c, !PT ;  /* 0x000000100f0f7212 */ /* 0x000fca00078e3cff */
[----:B------:R2:W-:Y:S01]  /*0e00*/  STS [R12], R15 ;  /* 0x0000000f0c007388 */ /* 0x0005e20000000800 */
[----:B0-----:R-:W-:-:S04]  /*0e10*/  VIADD R13, R10, UR4 ;  /* 0x000000040a0d7c36 */ /* 0x001fc80008000000 */
[----:B------:R-:W-:Y:S01]  /*0e20*/  IMAD R13, R13, 0x4, R2 ;  /* 0x000000040d0d7824 */ /* 0x000fe200078e0202 */
[----:B-1----:R-:W-:-:S04]  /*0e30*/  SHF.L.U32 R17, R14, R23, RZ ;  /* 0x000000170e117219 */ /* 0x002fc800000006ff */
[----:B------:R2:W-:Y:S01]  /*0e40*/  STL [R13], R16 ;  /* 0x000000100d007387 */ /* 0x0005e20000100800 */
[----:B------:R-:W-:-:S13]  /*0e50*/  LOP3.LUT P0, RZ, R16, R17, RZ, 0xc0, !PT ;  /* 0x0000001110ff7212 */ /* 0x000fda000780c0ff */
[----:B--2---:R-:W-:Y:S05]  /*0e60*/  @P0 BRA `(.L_x_11) ;  /* 0x0000006400100947 */ /* 0x004fea0003800000 */
[----:B------:R-:W0:Y:S01]  /*0e70*/  LDCU UR4, c[0x0][0x384] ;  /* 0x00007080ff0477ac */ /* 0x000e220008000800 */
[----:B------:R-:W-:-:S05]  /*0e80*/  VIADD R13, R10, 0x1 ;  /* 0x000000010a0d7836 */ /* 0x000fca0000000000 */
[----:B0-----:R-:W-:-:S13]  /*0e90*/  ISETP.NE.AND P0, PT, R13, UR4, PT ;  /* 0x000000040d007c0c */ /* 0x001fda000bf05270 */
[----:B------:R-:W-:Y:S05]  /*0ea0*/  @P0 BRA `(.L_x_12) ;  /* 0x0000006000800947 */ /* 0x000fea0003800000 */
[----:B------:R-:W0:Y:S02]  /*0eb0*/  LDCU UR4, c[0x0][0x380] ;  /* 0x00007000ff0477ac */ /* 0x000e240008000800 */
[----:B0-----:R-:W-:-:S05]  /*0ec0*/  IMAD.U32 R13, RZ, RZ, UR4 ;  /* 0x00000004ff0d7e24 */ /* 0x001fca000f8e00ff */
[----:B------:R-:W-:-:S13]  /*0ed0*/  ISETP.NE.AND P0, PT, R13, RZ, PT ;  /* 0x000000ff0d00720c */ /* 0x000fda0003f05270 */
[----:B------:R-:W-:Y:S05]  /*0ee0*/  @!P0 BRA `(.L_x_13) ;  /* 0x0000000000dc8947 */ /* 0x000fea0003800000 */
[----:B------:R-:W-:Y:S01]  /*0ef0*/  ISETP.GT.U32.AND P0, PT, R13, RZ, PT ;  /* 0x000000ff0d00720c */ /* 0x000fe20003f04070 */
[----:B------:R-:W-:-:S03]  /*0f00*/  IMAD.MOV.U32 R14, RZ, RZ, R2 ;  /* 0x000000ffff0e7224 */ /* 0x000fc600078e0002 */
[----:B------:R-:W-:-:S13]  /*0f10*/  ISETP.GT.U32.AND.EX P0, PT, R8, RZ, PT, P0 ;  /* 0x000000ff0800720c */ /* 0x000fda0003f04100 */
[----:B------:R0:W2:Y:S01]  /*0f20*/  @!P0 LDL R17, [R14] ;  /* 0x000000000e118983 */ /* 0x0000a20000100800 */
[----:B------:R-:W-:Y:S02]  /*0f30*/  IMAD.MOV.U32 R16, RZ, RZ, RZ ;  /* 0x000000ffff107224 */ /* 0x000fe400078e00ff */
[----:B------:R-:W-:Y:S02]  /*0f40*/  @!P0 IMAD.MOV.U32 R16, RZ, RZ, 0x1 ;  /* 0x00000001ff108424 */ /* 0x000fe400078e00ff */
[----:B------:R-:W-:-:S03]  /*0f50*/  IMAD.MOV.U32 R15, RZ, RZ, RZ ;  /* 0x000000ffff0f7224 */ /* 0x000fc600078e00ff */
[----:B------:R-:W-:Y:S01]  /*0f60*/  IADD3 R12, P3, PT, -R16, R13, RZ ;  /* 0x0000000d100c7210 */ /* 0x000fe20007f7e1ff */
[----:B0-----:R-:W-:Y:S01]  /*0f70*/  @!P0 VIADD R14, R14, 0x4 ;  /* 0x000000040e0e8836 */ /* 0x001fe20000000000 */
[----:B------:R-:W-:Y:S02]  /*0f80*/  ISETP.GT.U32.AND P1, PT, R13, R16, PT ;  /* 0x000000100d00720c */ /* 0x000fe40003f24070 */
[----:B------:R-:W-:Y:S01]  /*0f90*/  ISETP.LE.U32.AND P2, PT, R12, 0x3, PT ;  /* 0x000000030c00780c */ /* 0x000fe20003f43070 */
[C---:B------:R-:W-:Y:S01]  /*0fa0*/  IMAD.X R12, R8.reuse, 0x1, ~R15, P3 ;  /* 0x00000001080c7824 */ /* 0x040fe200018e0e0f */
[----:B------:R-:W-:-:S04]  /*0fb0*/  ISETP.GT.U32.AND.EX P1, PT, R8, R15, PT, P1 ;  /* 0x0000000f0800720c */ /* 0x000fc80003f24110 */
[----:B------:R-:W-:Y:S01]  /*0fc0*/  ISETP.LE.U32.OR.EX P1, PT, R12, RZ, !P1, P2 ;  /* 0x000000ff0c00720c */ /* 0x000fe20004f23520 */
[----:B------:R-:W-:-:S05]  /*0fd0*/  IMAD.MOV.U32 R12, RZ, RZ, R1 ;  /* 0x000000ffff0c7224 */ /* 0x000fca00078e0001 */
[----:B--2---:R0:W-:Y:S02]  /*0fe0*/  @!P0 STL [R12], R17 ;  /* 0x000000110c008387 */ /* 0x0041e40000100800 */
[----:B0-----:R-:W-:-:S05]  /*0ff0*/  @!P0 VIADD R12, R12, 0x4 ;  /* 0x000000040c0c8836 */ /* 0x001fca0000000000 */
[----:B------:R-:W-:Y:S05]  /*1000*/  @P1 BRA `(.L_x_14) ;  /* 0x0000000000481947 */ /* 0x000fea0003800000 */
[----:B------:R-:W-:Y:S02]  /*1010*/  IADD3 R29, P1, PT, R13, -0x3, RZ ;  /* 0xfffffffd0d1d7810 */ /* 0x000fe40007f3e0ff */
[----:B------:R-:W-:Y:S02]  /*1020*/  PLOP3.LUT P0, PT, PT, PT, PT, 0x8, 0x80 ;  /* 0x000000000080781c */ /* 0x000fe40003f0e170 */
[----:B------:R-:W-:-:S11]  /*1030*/  IADD3.X R18, PT, PT, R8, -0x1, RZ, P1, !PT ;  /* 0xffffffff08127810 */ /* 0x000fd60000ffe4ff */
.L_x_15:
[----:B------:R-:W2:Y:S04]  /*1040*/  LDL R17, [R14] ;  /* 0x000000000e117983 */ /* 0x000ea80000100800 */
[----:B--2---:R-:W-:Y:S04]  /*1050*/  STL [R12], R17 ;  /* 0x000000110c007387 */ /* 0x004fe80000100800 */
[----:B------:R-:W2:Y:S04]  /*1060*/  LDL R19, [R14+0x4] ;  /* 0x000004000e137983 */ /* 0x000ea80000100800 */
[----:B--2---:R-:W-:Y:S04]  /*1070*/  STL [R12+0x4], R19 ;  /* 0x000004130c007387 */ /* 0x004fe80000100800 */
[----:B------:R-:W2:Y:S01]  /*1080*/  LDL R25, [R14+0x8] ;  /* 0x000008000e197983 */ /* 0x000ea20000100800 */
[----:B------:R-:W-:-:S05]  /*1090*/  IADD3 R16, P1, PT, R16, 0x4, RZ ;  /* 0x0000000410107810 */ /* 0x000fca0007f3e0ff */
[----:B------:R-:W-:Y:S01]  /*10a0*/  IMAD.X R15, RZ, RZ, R15, P1 ;  /* 0x000000ffff0f7224 */ /* 0x000fe200008e060f */
[----:B------:R-:W-:-:S04]  /*10b0*/  ISETP.GE.U32.AND P1, PT, R16, R29, PT ;  /* 0x0000001d1000720c */ /* 0x000fc80003f26070 */
[----:B------:R-:W-:Y:S01]  /*10c0*/  ISETP.GE.U32.AND.EX P1, PT, R15, R18, PT, P1 ;  /* 0x000000120f00720c */ /* 0x000fe20003f26110 */
[----:B--2---:R-:W-:Y:S04]  /*10d0*/  STL [R12+0x8], R25 ;  /* 0x000008190c007387 */ /* 0x004fe80000100800 */
[----:B------:R0:W2:Y:S02]  /*10e0*/  LDL R27, [R14+0xc] ;  /* 0x00000c000e1b7983 */ /* 0x0000a40000100800 */
[----:B0-----:R-:W-:Y:S02]  /*10f0*/  VIADD R14, R14, 0x10 ;  /* 0x000000100e0e7836 */ /* 0x001fe40000000000 */
[----:B--2---:R0:W-:Y:S02]  /*1100*/  STL [R12+0xc], R27 ;  /* 0x00000c1b0c007387 */ /* 0x0041e40000100800 */
[----:B0-----:R-:W-:-:S02]  /*1110*/  VIADD R12, R12, 0x10 ;  /* 0x000000100c0c7836 */ /* 0x001fc40000000000 */
[----:B------:R-:W-:Y:S05]  /*1120*/  @!P1 BRA `(.L_x_15) ;  /* 0xfffffffc00c49947 */ /* 0x000fea000383ffff */
.L_x_14:
[----:B------:R-:W-:Y:S02]  /*1130*/  IADD3 R17, P3, PT, -R16, R13, RZ ;  /* 0x0000000d10117210 */ /* 0x000fe40007f7e1ff */
[----:B------:R-:W-:Y:S02]  /*1140*/  ISETP.GT.U32.AND P2, PT, R13, R16, PT ;  /* 0x000000100d00720c */ /* 0x000fe40003f44070 */
[----:B------:R-:W-:Y:S01]  /*1150*/  ISETP.LE.U32.AND P1, PT, R17, 0x1, PT ;  /* 0x000000011100780c */ /* 0x000fe20003f23070 */
[C---:B------:R-:W-:Y:S01]  /*1160*/  IMAD.X R17, R8.reuse, 0x1, ~R15, P3 ;  /* 0x0000000108117824 */ /* 0x040fe200018e0e0f */
[----:B------:R-:W-:-:S04]  /*1170*/  ISETP.GT.U32.AND.EX P2, PT, R8, R15, PT, P2 ;  /* 0x0000000f0800720c */ /* 0x000fc80003f44120 */
[----:B------:R-:W-:-:S13]  /*1180*/  ISETP.LE.U32.OR.EX P1, PT, R17, RZ, !P2, P1 ;  /* 0x000000ff1100720c */ /* 0x000fda0005723510 */
[----:B------:R-:W2:Y:S01]  /*1190*/  @!P1 LDL R17, [R14] ;  /* 0x000000000e119983 */ /* 0x000ea20000100800 */
[----:B------:R-:W-:Y:S02]  /*11a0*/  @!P1 IADD3 R16, P3, PT, R16, 0x2, RZ ;  /* 0x0000000210109810 */ /* 0x000fe40007f7e0ff */
[----:B------:R-:W-:Y:S02]  /*11b0*/  @!P1 PLOP3.LUT P0, PT, PT, PT, PT, 0x8, 0x80 ;  /* 0x000000000080981c */ /* 0x000fe40003f0e170 */
[----:B------:R-:W-:Y:S01]  /*11c0*/  ISETP.LT.U32.AND P2, PT, R16, R13, PT ;  /* 0x0000000d1000720c */ /* 0x000fe20003f41070 */
[----:B------:R-:W-:-:S05]  /*11d0*/  @!P1 IMAD.X R15, RZ, RZ, R15, P3 ;  /* 0x000000ffff0f9224 */ /* 0x000fca00018e060f */
[----:B------:R-:W-:Y:S01]  /*11e0*/  ISETP.LT.U32.OR.EX P0, PT, R15, R8, P0, P2 ;  /* 0x000000080f00720c */ /* 0x000fe20000701520 */
[----:B--2---:R-:W-:Y:S04]  /*11f0*/  @!P1 STL [R12], R17 ;  /* 0x000000110c009387 */ /* 0x004fe80000100800 */
[----:B------:R0:W2:Y:S02]  /*1200*/  @!P1 LDL R19, [R14+0x4] ;  /* 0x000004000e139983 */ /* 0x0000a40000100800 */
[----:B0-----:R-:W-:Y:S02]  /*1210*/  @!P1 VIADD R14, R14, 0x8 ;  /* 0x000000080e0e9836 */ /* 0x001fe40000000000 */
[----:B--2---:R0:W-:Y:S04]  /*1220*/  @!P1 STL [R12+0x4], R19 ;  /* 0x000004130c009387 */ /* 0x0041e80000100800 */
[----:B------:R-:W2:Y:S01]  /*1230*/  @P0 LDL R15, [R14] ;  /* 0x000000000e0f0983 */ /* 0x000ea20000100800 */
[----:B0-----:R-:W-:-:S05]  /*1240*/  @!P1 VIADD R12, R12, 0x8 ;  /* 0x000000080c0c9836 */ /* 0x001fca0000000000 */
[----:B--2---:R0:W-:Y:S02]  /*1250*/  @P0 STL [R12], R15 ;  /* 0x0000000f0c000387 */ /* 0x0041e40000100800 */
.L_x_13:
[----:B------:R-:W-:Y:S01]  /*1260*/  ISETP.GE.AND P2, PT, R13, 0x1, PT ;  /* 0x000000010d00780c */ /* 0x000fe20003f46270 */
[----:B------:R-:W-:Y:S01]  /*1270*/  BSSY.RECONVERGENT B0, `(.L_x_16) ;  /* 0x00005dc000007945 */ /* 0x000fe20003800200 */
[----:B------:R-:W-:Y:S01]  /*1280*/  PLOP3.LUT P0, PT, PT, PT, PT, 0x80, 0x8 ;  /* 0x000000000008781c */ /* 0x000fe20003f0f070 */
[----:B------:R-:W-:Y:S01]  /*1290*/  IMAD.MOV.U32 R22, RZ, RZ, 0x2 ;  /* 0x00000002ff167424 */ /* 0x000fe200078e00ff */
[----:B------:R-:W-:-:S09]  /*12a0*/  PLOP3.LUT P1, PT, PT, PT, PT, 0x8, 0x80 ;  /* 0x000000000080781c */ /* 0x000fd20003f2e170 */
[----:B------:R-:W-:Y:S05]  /*12b0*/  @!P2 BRA `(.L_x_17) ;  /* 0x0000002c003ca947 */ /* 0x000fea0003800000 */
[----:B------:R-:W-:-:S07]  /*12c0*/  IMAD.MOV.U32 R24, RZ, RZ, RZ ;  /* 0x000000ffff187224 */ /* 0x000fce00078e00ff */
.L_x_23:
[----:B0-----:R-:W-:Y:S02]  /*12d0*/  VIADD R12, R23, 0xffffffff ;  /* 0xffffffff170c7836 */ /* 0x001fe40000000000 */
[----:B------:R-:W-:Y:S02]  /*12e0*/  IMAD.MOV.U32 R26, RZ, RZ, RZ ;  /* 0x000000ffff1a7224 */ /* 0x000fe400078e00ff */
[----:B------:R-:W-:Y:S01]  /*12f0*/  IMAD.MOV.U32 R25, RZ, RZ, RZ ;  /* 0x000000ffff197224 */ /* 0x000fe200078e00ff */
[----:B------:R-:W-:-:S13]  /*1300*/  ISETP.GE.U32.AND P4, PT, R12, 0xf, PT ;  /* 0x0000000f0c00780c */ /* 0x000fda0003f86070 */
[----:B------:R-:W-:Y:S05]  /*1310*/  @!P4 BRA `(.L_x_18) ;  /* 0x000000040068c947 */ /* 0x000fea0003800000 */
[----:B------:R-:W-:Y:S01]  /*1320*/  IMAD.MOV.U32 R26, RZ, RZ, RZ ;  /* 0x000000ffff1a7224 */ /* 0x000fe200078e00ff */
[----:B------:R-:W0:Y:S01]  /*1330*/  LDCU UR4, c[0x0][0x380] ;  /* 0x00007000ff0477ac */ /* 0x000e220008000800 */
[----:B------:R-:W-:-:S07]  /*1340*/  IMAD.MOV.U32 R25, RZ, RZ, RZ ;  /* 0x000000ffff197224 */ /* 0x000fce00078e00ff */
.L_x_19:
[----:B------:R-:W-:-:S05]  /*1350*/  IMAD R28, R26, 0x4, R1 ;  /* 0x000000041a1c7824 */ /* 0x000fca00078e0201 */
[----:B------:R-:W2:Y:S04]  /*1360*/  LDL.64 R14, [R28] ;  /* 0x000000001c0e7983 */ /* 0x000ea80000100a00 */
[----:B------:R-:W3:Y:S01]  /*1370*/  LDL.64 R12, [R28+0x8] ;  /* 0x000008001c0c7983 */ /* 0x000ee20000100a00 */
[----:B------:R-:W-:Y:S02]  /*1380*/  LOP3.LUT R16, RZ, R26, RZ, 0x33, !PT ;  /* 0x0000001aff107212 */ /* 0x000fe400078e33ff */
[----:B0-----:R-:W-:-:S03]  /*1390*/  IADD3 R27, PT, PT, -R26, UR4, RZ ;  /* 0x000000041a1b7c10 */ /* 0x001fc6000fffe1ff */
[----:B------:R-:W-:Y:S01]  /*13a0*/  VIADD R17, R16, UR4 ;  /* 0x0000000410117c36 */ /* 0x000fe20008000000 */
[-C--:B--2---:R-:W-:Y:S02]  /*13b0*/  SHF.R.U32.HI R14, RZ, R24.reuse, R14 ;  /* 0x00000018ff0e7219 */ /* 0x084fe4000001160e */
[----:B------:R-:W-:Y:S02]  /*13c0*/  SHF.R.U32.HI R15, RZ, R24, R15 ;  /* 0x00000018ff0f7219 */ /* 0x000fe4000001160f */
[----:B------:R-:W-:Y:S02]  /*13d0*/  LOP3.LUT R14, R14, 0x1, RZ, 0xc0, !PT ;  /* 0x000000010e0e7812 */ /* 0x000fe400078ec0ff */
[----:B------:R-:W-:Y:S02]  /*13e0*/  LOP3.LUT R15, R15, 0x1, RZ, 0xc0, !PT ;  /* 0x000000010f0f7812 */ /* 0x000fe400078ec0ff */
[----:B------:R-:W-:Y:S01]  /*13f0*/  SHF.L.U32 R18, R14, R17, RZ ;  /* 0x000000110e127219 */ /* 0x000fe200000006ff */
[----:B------:R-:W-:Y:S01]  /*1400*/  VIADD R14, R27, 0xfffffffe ;  /* 0xfffffffe1b0e7836 */ /* 0x000fe20000000000 */
[----:B------:R-:W2:Y:S04]  /*1410*/  LDL.64 R16, [R28+0x10] ;  /* 0x000010001c107983 */ /* 0x000ea80000100a00 */
[----:B------:R-:W-:-:S02]  /*1420*/  SHF.L.U32 R19, R15, R14, RZ ;  /* 0x0000000e0f137219 */ /* 0x000fc400000006ff */
[----:B------:R-:W4:Y:S01]  /*1430*/  LDL.64 R14, [R28+0x18] ;  /* 0x000018001c0e7983 */ /* 0x000f220000100a00 */
[----:B---3--:R-:W-:Y:S02]  /*1440*/  SHF.R.U32.HI R12, RZ, R24, R12 ;  /* 0x00000018ff0c7219 */ /* 0x008fe4000001160c */
[----:B------:R-:W-:Y:S01]  /*1450*/  LOP3.LUT R18, R19, R18, R25, 0xfe, !PT ;  /* 0x0000001213127212 */ /* 0x000fe200078efe19 */
[C---:B------:R-:W-:Y:S01]  /*1460*/  VIADD R19, R27.reuse, 0xfffffffd ;  /* 0xfffffffd1b137836 */ /* 0x040fe20000000000 */
[----:B------:R-:W-:Y:S02]  /*1470*/  LOP3.LUT R12, R12, 0x1, RZ, 0xc0, !PT ;  /* 0x000000010c0c7812 */ /* 0x000fe400078ec0ff */
[----:B------:R-:W-:Y:S02]  /*1480*/  SHF.R.U32.HI R13, RZ, R24, R13 ;  /* 0x00000018ff0d7219 */ /* 0x000fe4000001160d */
[----:B------:R-:W-:Y:S01]  /*1490*/  SHF.L.U32 R19, R12, R19, RZ ;  /* 0x000000130c137219 */ /* 0x000fe200000006ff */
[----:B------:R-:W-:Y:S01]  /*14a0*/  VIADD R12, R27, 0xfffffffc ;  /* 0xfffffffc1b0c7836 */ /* 0x000fe20000000000 */
[----:B------:R-:W-:-:S04]  /*14b0*/  LOP3.LUT R13, R13, 0x1, RZ, 0xc0, !PT ;  /* 0x000000010d0d7812 */ /* 0x000fc800078ec0ff */
[----:B------:R-:W-:Y:S01]  /*14c0*/  SHF.L.U32 R12, R13, R12, RZ ;  /* 0x0000000c0d0c7219 */ /* 0x000fe200000006ff */
[----:B------:R-:W-:-:S03]  /*14d0*/  VIADD R13, R27, 0xfffffffb ;  /* 0xfffffffb1b0d7836 */ /* 0x000fc60000000000 */
[----:B------:R-:W-:Y:S01]  /*14e0*/  LOP3.LUT R18, R12, R19, R18, 0xfe, !PT ;  /* 0x000000130c127212 */ /* 0x000fe200078efe12 */
[----:B------:R-:W-:Y:S01]  /*14f0*/  VIADD R12, R27, 0xfffffffa ;  /* 0xfffffffa1b0c7836 */ /* 0x000fe20000000000 */
[-C--:B--2---:R-:W-:Y:S02]  /*1500*/  SHF.R.U32.HI R16, RZ, R24.reuse, R16 ;  /* 0x00000018ff107219 */ /* 0x084fe40000011610 */
[----:B------:R-:W-:Y:S02]  /*1510*/  SHF.R.U32.HI R17, RZ, R24, R17 ;  /* 0x00000018ff117219 */ /* 0x000fe40000011611 */
[----:B------:R-:W-:Y:S02]  /*1520*/  LOP3.LUT R16, R16, 0x1, RZ, 0xc0, !PT ;  /* 0x0000000110107812 */ /* 0x000fe400078ec0ff */
[----:B------:R-:W-:Y:S02]  /*1530*/  LOP3.LUT R17, R17, 0x1, RZ, 0xc0, !PT ;  /* 0x0000000111117812 */ /* 0x000fe400078ec0ff */
[----:B------:R-:W-:-:S02]  /*1540*/  SHF.L.U32 R13, R16, R13, RZ ;  /* 0x0000000d100d7219 */ /* 0x000fc400000006ff */
[----:B------:R-:W-:Y:S02]  /*1550*/  SHF.L.U32 R12, R17, R12, RZ ;  /* 0x0000000c110c7219 */ /* 0x000fe400000006ff */
[-C--:B----4-:R-:W-:Y:S02]  /*1560*/  SHF.R.U32.HI R14, RZ, R24.reuse, R14 ;  /* 0x00000018ff0e7219 */ /* 0x090fe4000001160e */
[----:B------:R-:W-:Y:S02]  /*1570*/  LOP3.LUT R18, R12, R13, R18, 0xfe, !PT ;  /* 0x0000000d0c127212 */ /* 0x000fe400078efe12 */
[----:B------:R-:W2:Y:S01]  /*1580*/  LDL.64 R12, [R28+0x20] ;  /* 0x000020001c0c7983 */ /* 0x000ea20000100a00 */
[----:B------:R-:W-:Y:S01]  /*1590*/  SHF.R.U32.HI R16, RZ, R24, R15 ;  /* 0x00000018ff107219 */ /* 0x000fe2000001160f */
[C---:B------:R-:W-:Y:S01]  /*15a0*/  VIADD R15, R27.reuse, 0xfffffff9 ;  /* 0xfffffff91b0f7836 */ /* 0x040fe20000000000 */
[----:B------:R-:W-:Y:S01]  /*15b0*/  LOP3.LUT R14, R14, 0x1, RZ, 0xc0, !PT ;  /* 0x000000010e0e7812 */ /* 0x000fe200078ec0ff */
[----:B------:R-:W-:Y:S01]  /*15c0*/  VIADD R17, R27, 0xfffffff8 ;  /* 0xfffffff81b117836 */ /* 0x000fe20000000000 */
[----:B------:R-:W-:-:S02]  /*15d0*/  LOP3.LUT R16, R16, 0x1, RZ, 0xc0, !PT ;  /* 0x0000000110107812 */ /* 0x000fc400078ec0ff */
[----:B------:R-:W-:Y:S02]  /*15e0*/  SHF.L.U32 R15, R14, R15, RZ ;  /* 0x0000000f0e0f7219 */ /* 0x000fe400000006ff */
[----:B------:R-:W-:-:S04]  /*15f0*/  SHF.L.U32 R16, R16, R17, RZ ;  /* 0x0000001110107219 */ /* 0x000fc800000006ff */
[----:B------:R-:W-:Y:S02]  /*1600*/  LOP3.LUT R25, R16, R15, R18, 0xfe, !PT ;  /* 0x0000000f10197212 */ /* 0x000fe400078efe12 */
[----:B------:R-:W3:Y:S04]  /*1610*/  LDL.64 R14, [R28+0x28] ;  /* 0x000028001c0e7983 */ /* 0x000ee80000100a00 */
[----:B------:R-:W4:Y:S04]  /*1620*/  LDL.64 R16, [R28+0x30] ;  /* 0x000030001c107983 */ /* 0x000f280000100a00 */
[----:B------:R-:W5:Y:S01]  /*1630*/  LDL.64 R18, [R28+0x38] ;  /* 0x000038001c127983 */ /* 0x000f620000100a00 */
[----:B------:R-:W-:-:S02]  /*1640*/  VIADD R29, R27, 0xfffffff7 ;  /* 0xfffffff71b1d7836 */ /* 0x000fc40000000000 */
[----:B------:R-:W-:-:S05]  /*1650*/  VIADD R26, R26, 0x10 ;  /* 0x000000101a1a7836 */ /* 0x000fca0000000000 */
[----:B------:R-:W-:Y:S02]  /*1660*/  ISETP.NE.AND P2, PT, R26, R3, PT ;  /* 0x000000031a00720c */ /* 0x000fe40003f45270 */
[-C--:B--2---:R-:W-:Y:S02]  /*1670*/  SHF.R.U32.HI R12, RZ, R24.reuse, R12 ;  /* 0x00000018ff0c7219 */ /* 0x084fe4000001160c */
[----:B------:R-:W-:Y:S02]  /*1680*/  SHF.R.U32.HI R13, RZ, R24, R13 ;  /* 0x00000018ff0d7219 */ /* 0x000fe4000001160d */
[----:B------:R-:W-:Y:S02]  /*1690*/  LOP3.LUT R12, R12, 0x1, RZ, 0xc0, !PT ;  /* 0x000000010c0c7812 */ /* 0x000fe400078ec0ff */
[----:B------:R-:W-:Y:S02]  /*16a0*/  LOP3.LUT R13, R13, 0x1, RZ, 0xc0, !PT ;  /* 0x000000010d0d7812 */ /* 0x000fe400078ec0ff */
[----:B------:R-:W-:Y:S01]  /*16b0*/  SHF.L.U32 R12, R12, R29, RZ ;  /* 0x0000001d0c0c7219 */ /* 0x000fe200000006ff */
[----:B------:R-:W-:-:S05]  /*16c0*/  VIADD R29, R27, 0xfffffff6 ;  /* 0xfffffff61b1d7836 */ /* 0x000fca0000000000 */
[----:B------:R-:W-:Y:S02]  /*16d0*/  SHF.L.U32 R13, R13, R29, RZ ;  /* 0x0000001d0d0d7219 */ /* 0x000fe400000006ff */
[----:B---3--:R-:W-:Y:S02]  /*16e0*/  SHF.R.U32.HI R14, RZ, R24, R14 ;  /* 0x00000018ff0e7219 */ /* 0x008fe4000001160e */
[----:B------:R-:W-:Y:S02]  /*16f0*/  LOP3.LUT R12, R13, R12, R25, 0xfe, !PT ;  /* 0x0000000c0d0c7212 */ /* 0x000fe400078efe19 */
[----:B------:R-:W-:Y:S01]  /*1700*/  LOP3.LUT R13, R14, 0x1, RZ, 0xc0, !PT ;  /* 0x000000010e0d7812 */ /* 0x000fe200078ec0ff */
[----:B------:R-:W-:Y:S01]  /*1710*/  VIADD R14, R27, 0xfffffff5 ;  /* 0xfffffff51b0e7836 */ /* 0x000fe20000000000 */
[----:B------:R-:W-:-:S04]  /*1720*/  SHF.R.U32.HI R15, RZ, R24, R15 ;  /* 0x00000018ff0f7219 */ /* 0x000fc8000001160f */
[----:B------:R-:W-:Y:S01]  /*1730*/  SHF.L.U32 R13, R13, R14, RZ ;  /* 0x0000000e0d0d7219 */ /* 0x000fe200000006ff */
[----:B------:R-:W-:Y:S01]  /*1740*/  VIADD R14, R27, 0xfffffff4 ;  /* 0xfffffff41b0e7836 */ /* 0x000fe20000000000 */
[----:B------:R-:W-:Y:S02]  /*1750*/  LOP3.LUT R15, R15, 0x1, RZ, 0xc0, !PT ;  /* 0x000000010f0f7812 */ /* 0x000fe400078ec0ff */
[----:B----4-:R-:W-:Y:S02]  /*1760*/  SHF.R.U32.HI R16, RZ, R24, R16 ;  /* 0x00000018ff107219 */ /* 0x010fe40000011610 */
[----:B------:R-:W-:Y:S02]  /*1770*/  SHF.L.U32 R14, R15, R14, RZ ;  /* 0x0000000e0f0e7219 */ /* 0x000fe400000006ff */
[----:B------:R-:W-:Y:S02]  /*1780*/  SHF.R.U32.HI R17, RZ, R24, R17 ;  /* 0x00000018ff117219 */ /* 0x000fe40000011611 */
[----:B------:R-:W-:Y:S01]  /*1790*/  LOP3.LUT R12, R14, R13, R12, 0xfe, !PT ;  /* 0x0000000d0e0c7212 */ /* 0x000fe200078efe0c */
[C---:B------:R-:W-:Y:S01]  /*17a0*/  VIADD R13, R27.reuse, 0xfffffff3 ;  /* 0xfffffff31b0d7836 */ /* 0x040fe20000000000 */
[----:B------:R-:W-:Y:S01]  /*17b0*/  LOP3.LUT R16, R16, 0x1, RZ, 0xc0, !PT ;  /* 0x0000000110107812 */ /* 0x000fe200078ec0ff */
[----:B------:R-:W-:Y:S01]  /*17c0*/  VIADD R14, R27, 0xfffffff2 ;  /* 0xfffffff21b0e7836 */ /* 0x000fe20000000000 */
[----:B------:R-:W-:-:S02]  /*17d0*/  LOP3.LUT R17, R17, 0x1, RZ, 0xc0, !PT ;  /* 0x0000000111117812 */ /* 0x000fc400078ec0ff */
[----:B------:R-:W-:Y:S02]  /*17e0*/  SHF.L.U32 R13, R16, R13, RZ ;  /* 0x0000000d100d7219 */ /* 0x000fe400000006ff */
[----:B------:R-:W-:Y:S02]  /*17f0*/  SHF.L.U32 R14, R17, R14, RZ ;  /* 0x0000000e110e7219 */ /* 0x000fe400000006ff */
[-C--:B-----5:R-:W-:Y:S02]  /*1800*/  SHF.R.U32.HI R18, RZ, R24.reuse, R18 ;  /* 0x00000018ff127219 */ /* 0x0a0fe40000011612 */
[----:B------:R-:W-:Y:S02]  /*1810*/  SHF.R.U32.HI R19, RZ, R24, R19 ;  /* 0x00000018ff137219 */ /* 0x000fe40000011613 */
[----:B------:R-:W-:Y:S01]  /*1820*/  LOP3.LUT R12, R14, R13, R12, 0xfe, !PT ;  /* 0x0000000d0e0c7212 */ /* 0x000fe200078efe0c */
[C---:B------:R-:W-:Y:S01]  /*1830*/  VIADD R13, R27.reuse, 0xfffffff1 ;  /* 0xfffffff11b0d7836 */ /* 0x040fe20000000000 */
[----:B------:R-:W-:Y:S01]  /*1840*/  LOP3.LUT R18, R18, 0x1, RZ, 0xc0, !PT ;  /* 0x0000000112127812 */ /* 0x000fe200078ec0ff */
[----:B------:R-:W-:Y:S01]  /*1850*/  VIADD R14, R27, 0xfffffff0 ;  /* 0xfffffff01b0e7836 */ /* 0x000fe20000000000 */
[----:B------:R-:W-:-:S02]  /*1860*/  LOP3.LUT R19, R19, 0x1, RZ, 0xc0, !PT ;  /* 0x0000000113137812 */ /* 0x000fc400078ec0ff */
[----:B------:R-:W-:Y:S02]  /*1870*/  SHF.L.U32 R13, R18, R13, RZ ;  /* 0x0000000d120d7219 */ /* 0x000fe400000006ff */
[----:B------:R-:W-:-:S04]  /*1880*/  SHF.L.U32 R14, R19, R14, RZ ;  /* 0x0000000e130e7219 */ /* 0x000fc800000006ff */
[----:B------:R-:W-:Y:S01]  /*1890*/  LOP3.LUT R25, R14, R13, R12, 0xfe, !PT ;  /* 0x0000000d0e197212 */ /* 0x000fe200078efe0c */
[----:B------:R-:W-:Y:S06]  /*18a0*/  @P2 BRA `(.L_x_19) ;  /* 0xfffffff800a82947 */ /* 0x000fec000383ffff */
[----:B------:R-:W-:-:S07]  /*18b0*/  IMAD.MOV.U32 R26, RZ, RZ, R3 ;  /* 0x000000ffff1a7224 */ /* 0x000fce00078e0003 */
.L_x_18:
[----:B------:R-:W-:-:S13]  /*18c0*/  ISETP.NE.AND P3, PT, R21, RZ, PT ;  /* 0x000000ff1500720c */ /* 0x000fda0003f65270 */
[----:B------:R-:W-:Y:S05]  /*18d0*/  @!P3 BRA `(.L_x_20) ;  /* 0x000000040098b947 */ /* 0x000fea0003800000 */
[----:B------:R-:W-:Y:S02]  /*18e0*/  ISETP.GE.U32.AND P2, PT, R20, 0x7, PT ;  /* 0x000000071400780c */ /* 0x000fe40003f46070 */
[----:B------:R-:W-:-:S11]  /*18f0*/  ISETP.NE.AND P5, PT, R11, RZ, PT ;  /* 0x000000ff0b00720c */ /* 0x000fd60003fa5270 */
[----:B------:R-:W-:Y:S05]  /*1900*/  @!P2 BRA `(.L_x_21) ;  /* 0x0000000000b4a947 */ /* 0x000fea0003800000 */
[----:B------:R-:W-:Y:S01]  /*1910*/  IMAD R28, R26, 0x4, R1 ;  /* 0x000000041a1c7824 */ /* 0x000fe200078e0201 */
[----:B------:R-:W0:Y:S04]  /*1920*/  LDCU UR4, c[0x0][0x380] ;  /* 0x00007000ff0477ac */ /* 0x000e280008000800 */
[----:B------:R-:W2:Y:S04]  /*1930*/  LDL.64 R12, [R28] ;  /* 0x000000001c0c7983 */ /* 0x000ea80000100a00 */
[----:B------:R-:W3:Y:S04]  /*1940*/  LDL.64 R14, [R28+0x8] ;  /* 0x000008001c0e7983 */ /* 0x000ee80000100a00 */
[----:B------:R-:W4:Y:S04]  /*1950*/  LDL.64 R16, [R28+0x10] ;  /* 0x000010001c107983 */ /* 0x000f280000100a00 */
[----:B------:R1:W5:Y:S01]  /*1960*/  LDL.64 R18, [R28+0x18] ;  /* 0x000018001c127983 */ /* 0x0003620000100a00 */
[----:B------:R-:W-:-:S05]  /*1970*/  LOP3.LUT R27, RZ, R26, RZ, 0x33, !PT ;  /* 0x0000001aff1b7212 */ /* 0x000fca00078e33ff */
[----:B0-----:R-:W-:Y:S01]  /*1980*/  VIADD R27, R27, UR4 ;  /* 0x000000041b1b7c36 */ /* 0x001fe20008000000 */
[-C--:B--2---:R-:W-:Y:S02]  /*1990*/  SHF.R.U32.HI R12, RZ, R24.reuse, R12 ;  /* 0x00000018ff0c7219 */ /* 0x084fe4000001160c */
[-C--:B------:R-:W-:Y:S02]  /*19a0*/  SHF.R.U32.HI R13, RZ, R24.reuse, R13 ;  /* 0x00000018ff0d7219 */ /* 0x080fe4000001160d */
[----:B------:R-:W-:Y:S02]  /*19b0*/  LOP3.LUT R12, R12, 0x1, RZ, 0xc0, !PT ;  /* 0x000000010c0c7812 */ /* 0x000fe400078ec0ff */
[----:B------:R-:W-:Y:S02]  /*19c0*/  LOP3.LUT R13, R13, 0x1, RZ, 0xc0, !PT ;  /* 0x000000010d0d7812 */ /* 0x000fe400078ec0ff */
[----:B------:R-:W-:Y:S02]  /*19d0*/  SHF.L.U32 R27, R12, R27, RZ ;  /* 0x0000001b0c1b7219 */ /* 0x000fe400000006ff */
[C---:B------:R-:W-:Y:S01]  /*19e0*/  IADD3 R12, PT, PT, -R26.reuse, UR4, RZ ;  /* 0x000000041a0c7c10 */ /* 0x040fe2000fffe1ff */
[----:B------:R-:W-:Y:S01]  /*19f0*/  VIADD R26, R26, 0x8 ;  /* 0x000000081a1a7836 */ /* 0x000fe20000000000 */
[----:B---3--:R-:W-:-:S02]  /*1a00*/  SHF.R.U32.HI R14, RZ, R24, R14 ;  /* 0x00000018ff0e7219 */ /* 0x008fc4000001160e */
[-C--:B------:R-:W-:Y:S01]  /*1a10*/  SHF.R.U32.HI R15, RZ, R24.reuse, R15 ;  /* 0x00000018ff0f7219 */ /* 0x080fe2000001160f */
[----:B------:R-:W-:Y:S01]  /*1a20*/  VIADD R29, R12, 0xfffffffe ;  /* 0xfffffffe0c1d7836 */ /* 0x000fe20000000000 */
[----:B------:R-:W-:Y:S02]  /*1a30*/  LOP3.LUT R14, R14, 0x1, RZ, 0xc0, !PT ;  /* 0x000000010e0e7812 */ /* 0x000fe400078ec0ff */
[-C--:B----4-:R-:W-:Y:S02]  /*1a40*/  SHF.R.U32.HI R16, RZ, R24.reuse, R16 ;  /* 0x00000018ff107219 */ /* 0x090fe40000011610 */
[----:B-1----:R-:W-:Y:S01]  /*1a50*/  SHF.L.U32 R28, R13, R29, RZ ;  /* 0x0000001d0d1c7219 */ /* 0x002fe200000006ff */
[----:B------:R-:W-:Y:S01]  /*1a60*/  VIADD R13, R12, 0xfffffffd ;  /* 0xfffffffd0c0d7836 */ /* 0x000fe20000000000 */
[----:B------:R-:W-:Y:S02]  /*1a70*/  LOP3.LUT R16, R16, 0x1, RZ, 0xc0, !PT ;  /* 0x0000000110107812 */ /* 0x000fe400078ec0ff */
[----:B------:R-:W-:-:S02]  /*1a80*/  SHF.R.U32.HI R17, RZ, R24, R17 ;  /* 0x00000018ff117219 */ /* 0x000fc40000011611 */
[----:B------:R-:W-:Y:S02]  /*1a90*/  SHF.L.U32 R13, R14, R13, RZ ;  /* 0x0000000d0e0d7219 */ /* 0x000fe400000006ff */
[----:B------:R-:W-:Y:S01]  /*1aa0*/  LOP3.LUT R14, R15, 0x1, RZ, 0xc0, !PT ;  /* 0x000000010f0e7812 */ /* 0x000fe200078ec0ff */
[C---:B------:R-:W-:Y:S01]  /*1ab0*/  VIADD R15, R12.reuse, 0xfffffff9 ;  /* 0xfffffff90c0f7836 */ /* 0x040fe20000000000 */
[----:B------:R-:W-:Y:S01]  /*1ac0*/  LOP3.LUT R27, R13, R27, R28, 0xfe, !PT ;  /* 0x0000001b0d1b7212 */ /* 0x000fe200078efe1c */
[----:B------:R-:W-:Y:S01]  /*1ad0*/  VIADD R13, R12, 0xfffffffc ;  /* 0xfffffffc0c0d7836 */ /* 0x000fe20000000000 */
[-C--:B-----5:R-:W-:Y:S02]  /*1ae0*/  SHF.R.U32.HI R18, RZ, R24.reuse, R18 ;  /* 0x00000018ff127219 */ /* 0x0a0fe40000011612 */
[----:B------:R-:W-:Y:S02]  /*1af0*/  SHF.R.U32.HI R19, RZ, R24, R19 ;  /* 0x00000018ff137219 */ /* 0x000fe40000011613 */
[----:B------:R-:W-:Y:S01]  /*1b00*/  SHF.L.U32 R14, R14, R13, RZ ;  /* 0x0000000d0e0e7219 */ /* 0x000fe200000006ff */
[----:B------:R-:W-:Y:S01]  /*1b10*/  VIADD R13, R12, 0xfffffffb ;  /* 0xfffffffb0c0d7836 */ /* 0x000fe20000000000 */
[----:B------:R-:W-:-:S02]  /*1b20*/  LOP3.LUT R18, R18, 0x1, RZ, 0xc0, !PT ;  /* 0x0000000112127812 */ /* 0x000fc400078ec0ff */
[----:B------:R-:W-:Y:S02]  /*1b30*/  LOP3.LUT R19, R19, 0x1, RZ, 0xc0, !PT ;  /* 0x0000000113137812 */ /* 0x000fe400078ec0ff */
[----:B------:R-:W-:Y:S01]  /*1b40*/  SHF.L.U32 R13, R16, R13, RZ ;  /* 0x0000000d100d7219 */ /* 0x000fe200000006ff */
[----:B------:R-:W-:Y:S01]  /*1b50*/  VIADD R16, R12, 0xfffffffa ;  /* 0xfffffffa0c107836 */ /* 0x000fe20000000000 */
[----:B------:R-:W-:Y:S01]  /*1b60*/  SHF.L.U32 R15, R18, R15, RZ ;  /* 0x0000000f120f7219 */ /* 0x000fe200000006ff */
[----:B------:R-:W-:Y:S01]  /*1b70*/  VIADD R12, R12, 0xfffffff8 ;  /* 0xfffffff80c0c7836 */ /* 0x000fe20000000000 */
[----:B------:R-:W-:Y:S02]  /*1b80*/  LOP3.LUT R14, R13, R27, R14, 0xfe, !PT ;  /* 0x0000001b0d0e7212 */ /* 0x000fe400078efe0e */
[----:B------:R-:W-:Y:S02]  /*1b90*/  LOP3.LUT R13, R17, 0x1, RZ, 0xc0, !PT ;  /* 0x00000001110d7812 */ /* 0x000fe400078ec0ff */
[----:B------:R-:W-:-:S02]  /*1ba0*/  SHF.L.U32 R12, R19, R12, RZ ;  /* 0x0000000c130c7219 */ /* 0x000fc400000006ff */
[----:B------:R-:W-:-:S04]  /*1bb0*/  SHF.L.U32 R13, R13, R16, RZ ;  /* 0x000000100d0d7219 */ /* 0x000fc800000006ff */
[----:B------:R-:W-:-:S04]  /*1bc0*/  LOP3.LUT R14, R15, R14, R13, 0xfe, !PT ;  /* 0x0000000e0f0e7212 */ /* 0x000fc800078efe0d */
[----:B------:R-:W-:-:S07]  /*1bd0*/  LOP3.LUT R25, R25, R14, R12, 0xfe, !PT ;  /* 0x0000000e19197212 */ /* 0x000fce00078efe0c */
.L_x_21:
[----:B------:R-:W-:Y:S05]  /*1be0*/  @!P5 BRA `(.L_x_20) ;  /* 0x0000000000d4d947 */ /* 0x000fea0003800000 */
[----:B------:R-:W-:Y:S02]  /*1bf0*/  ISETP.GE.U32.AND P2, PT, R9, 0x3, PT ;  /* 0x000000030900780c */ /* 0x000fe40003f46070 */
[----:B------:R-:W-:-:S11]  /*1c00*/  ISETP.NE.AND P5, PT, R4, RZ, PT ;  /* 0x000000ff0400720c */ /* 0x000fd60003fa5270 */
[----:B------:R-:W-:Y:S05]  /*1c10*/  @!P2 BRA `(.L_x_22) ;  /* 0x000000000064a947 */ /* 0x000fea0003800000 */
[----:B------:R-:W-:Y:S01]  /*1c20*/  IMAD R16, R26, 0x4, R1 ;  /* 0x000000041a107824 */ /* 0x000fe200078e0201 */
[----:B------:R-:W0:Y:S04]  /*1c30*/  LDCU UR4, c[0x0][0x380] ;  /* 0x00007000ff0477ac */ /* 0x000e280008000800 */
[----:B------:R-:W2:Y:S04]  /*1c40*/  LDL.64 R12, [R16] ;  /* 0x00000000100c7983 */ /* 0x000ea80000100a00 */
[----:B------:R-:W3:Y:S01]  /*1c50*/  LDL.64 R14, [R16+0x8] ;  /* 0x00000800100e7983 */ /* 0x000ee20000100a00 */
[----:B------:R-:W-:-:S05]  /*1c60*/  LOP3.LUT R17, RZ, R26, RZ, 0x33, !PT ;  /* 0x0000001aff117212 */ /* 0x000fca00078e33ff */
[----:B0-----:R-:W-:Y:S01]  /*1c70*/  VIADD R18, R17, UR4 ;  /* 0x0000000411127c36 */ /* 0x001fe20008000000 */
[-C--:B--2---:R-:W-:Y:S02]  /*1c80*/  SHF.R.U32.HI R12, RZ, R24.reuse, R12 ;  /* 0x00000018ff0c7219 */ /* 0x084fe4000001160c */
[-C--:B------:R-:W-:Y:S02]  /*1c90*/  SHF.R.U32.HI R19, RZ, R24.reuse, R13 ;  /* 0x00000018ff137219 */ /* 0x080fe4000001160d */
[----:B------:R-:W-:Y:S02]  /*1ca0*/  LOP3.LUT R17, R12, 0x1, RZ, 0xc0, !PT ;  /* 0x000000010c117812 */ /* 0x000fe400078ec0ff */
[C---:B------:R-:W-:Y:S01]  /*1cb0*/  IADD3 R12, PT, PT, -R26.reuse, UR4, RZ ;  /* 0x000000041a0c7c10 */ /* 0x040fe2000fffe1ff */
[----:B------:R-:W-:Y:S01]  /*1cc0*/  VIADD R26, R26, 0x4 ;  /* 0x000000041a1a7836 */ /* 0x000fe20000000000 */
[----:B---3--:R-:W-:Y:S02]  /*1cd0*/  SHF.R.U32.HI R16, RZ, R24, R14 ;  /* 0x00000018ff107219 */ /* 0x008fe4000001160e */
[----:B------:R-:W-:Y:S01]  /*1ce0*/  SHF.L.U32 R13, R17, R18, RZ ;  /* 0x00000012110d7219 */ /* 0x000fe200000006ff */
[C---:B------:R-:W-:Y:S01]  /*1cf0*/  VIADD R18, R12.reuse, 0xfffffffe ;  /* 0xfffffffe0c127836 */ /* 0x040fe20000000000 */
[----:B------:R-:W-:Y:S01]  /*1d00*/  LOP3.LUT R19, R19, 0x1, RZ, 0xc0, !PT ;  /* 0x0000000113137812 */ /* 0x000fe200078ec0ff */
[----:B------:R-:W-:Y:S01]  /*1d10*/  VIADD R17, R12, 0xfffffffd ;  /* 0xfffffffd0c117836 */ /* 0x000fe20000000000 */
[----:B------:R-:W-:Y:S01]  /*1d20*/  LOP3.LUT R16, R16, 0x1, RZ, 0xc0, !PT ;  /* 0x0000000110107812 */ /* 0x000fe200078ec0ff */
[----:B------:R-:W-:Y:S01]  /*1d30*/  VIADD R12, R12, 0xfffffffc ;  /* 0xfffffffc0c0c7836 */ /* 0x000fe20000000000 */
[----:B------:R-:W-:-:S02]  /*1d40*/  SHF.R.U32.HI R15, RZ, R24, R15 ;  /* 0x00000018ff0f7219 */ /* 0x000fc4000001160f */
[----:B------:R-:W-:Y:S02]  /*1d50*/  SHF.L.U32 R14, R19, R18, RZ ;  /* 0x00000012130e7219 */ /* 0x000fe400000006ff */
[----:B------:R-:W-:Y:S02]  /*1d60*/  SHF.L.U32 R16, R16, R17, RZ ;  /* 0x0000001110107219 */ /* 0x000fe400000006ff */
[----:B------:R-:W-:Y:S02]  /*1d70*/  LOP3.LUT R15, R15, 0x1, RZ, 0xc0, !PT ;  /* 0x000000010f0f7812 */ /* 0x000fe400078ec0ff */
[----:B------:R-:W-:Y:S02]  /*1d80*/  LOP3.LUT R14, R16, R13, R14, 0xfe, !PT ;  /* 0x0000000d100e7212 */ /* 0x000fe400078efe0e */
[----:B------:R-:W-:-:S04]  /*1d90*/  SHF.L.U32 R12, R15, R12, RZ ;  /* 0x0000000c0f0c7219 */ /* 0x000fc800000006ff */
[----:B------:R-:W-:-:S07]  /*1da0*/  LOP3.LUT R25, R25, R14, R12, 0xfe, !PT ;  /* 0x0000000e19197212 */ /* 0x000fce00078efe0c */
.L_x_22:
[----:B------:R-:W-:Y:S05]  /*1db0*/  @!P5 BRA `(.L_x_20) ;  /* 0x000000000060d947 */ /* 0x000fea0003800000 */
[----:B------:R-:W-:Y:S01]  /*1dc0*/  IMAD R14, R26, 0x4, R1 ;  /* 0x000000041a0e7824 */ /* 0x000fe200078e0201 */
[----:B------:R-:W0:Y:S04]  /*1dd0*/  LDCU UR4, c[0x0][0x380] ;  /* 0x00007000ff0477ac */ /* 0x000e280008000800 */
[----:B------:R-:W2:Y:S01]  /*1de0*/  LDL.64 R12, [R14] ;  /* 0x000000000e0c7983 */ /* 0x000ea20000100a00 */
[----:B------:R-:W-:Y:S02]  /*1df0*/  ISETP.NE.AND P2, PT, R4, 0x1, PT ;  /* 0x000000010400780c */ /* 0x000fe40003f45270 */
[----:B------:R-:W-:-:S05]  /*1e00*/  LOP3.LUT R15, RZ, R26, RZ, 0x33, !PT ;  /* 0x0000001aff0f7212 */ /* 0x000fca00078e33ff */
[----:B0-----:R-:W-:Y:S01]  /*1e10*/  VIADD R15, R15, UR4 ;  /* 0x000000040f0f7c36 */ /* 0x001fe20008000000 */
[----:B--2---:R-:W-:-:S04]  /*1e20*/  SHF.R.U32.HI R12, RZ, R24, R12 ;  /* 0x00000018ff0c7219 */ /* 0x004fc8000001160c */
[----:B------:R-:W-:-:S04]  /*1e30*/  LOP3.LUT R12, R12, 0x1, RZ, 0xc0, !PT ;  /* 0x000000010c0c7812 */ /* 0x000fc800078ec0ff */
[----:B------:R-:W-:-:S04]  /*1e40*/  SHF.L.U32 R12, R12, R15, RZ ;  /* 0x0000000f0c0c7219 */ /* 0x000fc800000006ff */
[----:B------:R-:W-:Y:S01]  /*1e50*/  LOP3.LUT R25, R12, R25, RZ, 0xfc, !PT ;  /* 0x000000190c197212 */ /* 0x000fe200078efcff */
[----:B------:R-:W-:Y:S06]  /*1e60*/  @!P2 BRA `(.L_x_20) ;  /* 0x000000000034a947 */ /* 0x000fec0003800000 */
[----:B------:R-:W-:-:S13]  /*1e70*/  ISETP.NE.AND P2, PT, R4, 0x2, PT ;  /* 0x000000020400780c */ /* 0x000fda0003f45270 */
[----:B------:R-:W2:Y:S01]  /*1e80*/  @P2 LDL R15, [R14+0x8] ;  /* 0x000008000e0f2983 */ /* 0x000ea20000100800 */
[----:B------:R-:W-:Y:S02]  /*1e90*/  IADD3 R16, PT, PT, -R26, UR4, RZ ;  /* 0x000000041a107c10 */ /* 0x000fe4000fffe1ff */
[----:B------:R-:W-:-:S03]  /*1ea0*/  SHF.R.U32.HI R13, RZ, R24, R13 ;  /* 0x00000018ff0d7219 */ /* 0x000fc6000001160d */
[C---:B------:R-:W-:Y:S01]  /*1eb0*/  VIADD R12, R16.reuse, 0xfffffffe ;  /* 0xfffffffe100c7836 */ /* 0x040fe20000000000 */
[----:B------:R-:W-:Y:S01]  /*1ec0*/  LOP3.LUT R13, R13, 0x1, RZ, 0xc0, !PT ;  /* 0x000000010d0d7812 */ /* 0x000fe200078ec0ff */
[----:B------:R-:W-:-:S03]  /*1ed0*/  @P2 VIADD R16, R16, 0xfffffffd ;  /* 0xfffffffd10102836 */ /* 0x000fc60000000000 */
[----:B------:R-:W-:-:S04]  /*1ee0*/  SHF.L.U32 R12, R13, R12, RZ ;  /* 0x0000000c0d0c7219 */ /* 0x000fc800000006ff */
[----:B------:R-:W-:Y:S02]  /*1ef0*/  LOP3.LUT R25, R12, R25, RZ, 0xfc, !PT ;  /* 0x000000190c197212 */ /* 0x000fe400078efcff */
[----:B--2---:R-:W-:-:S04]  /*1f00*/  @P2 SHF.R.U32.HI R15, RZ, R24, R15 ;  /* 0x00000018ff0f2219 */ /* 0x004fc8000001160f */
[----:B------:R-:W-:-:S04]  /*1f10*/  @P2 LOP3.LUT R15, R15, 0x1, RZ, 0xc0, !PT ;  /* 0x000000010f0f2812 */ /* 0x000fc800078ec0ff */
[----:B------:R-:W-:-:S04]  /*1f20*/  @P2 SHF.L.U32 R16, R15, R16, RZ ;  /* 0x000000100f102219 */ /* 0x000fc800000006ff */
[----:B------:R-:W-:-:S07]  /*1f30*/  @P2 LOP3.LUT R25, R16, R25, RZ, 0xfc, !PT ;  /* 0x0000001910192212 */ /* 0x000fce00078efcff */
.L_x_20:
[----:B------:R-:W0:Y:S01]  /*1f40*/  LDCU UR4, c[0x0][0x380] ;  /* 0x00007000ff0477ac */ /* 0x000e220008000800 */
[C---:B------:R-:W-:Y:S02]  /*1f50*/  IMAD R12, R24.reuse, 0x4, R7 ;  /* 0x00000004180c7824 */ /* 0x040fe400078e0207 */
[----:B------:R-:W-:-:S03]  /*1f60*/  VIADD R24, R24, 0x1 ;  /* 0x0000000118187836 */ /* 0x000fc60000000000 */
[----:B------:R1:W-:Y:S02]  /*1f70*/  STL [R12], R25 ;  /* 0x000000190c007387 */ /* 0x0003e40000100800 */
[----:B0-----:R-:W-:-:S13]  /*1f80*/  ISETP.NE.AND P2, PT, R24, UR4, PT ;  /* 0x0000000418007c0c */ /* 0x001fda000bf45270 */
[----:B-1----:R-:W-:Y:S05]  /*1f90*/  @P2 BRA `(.L_x_23) ;  /* 0xfffffff000cc2947 */ /* 0x002fea000383ffff */
[----:B------:R-:W2:Y:S04]  /*1fa0*/  LDL R13, [R1+0xd8] ;  /* 0x0000d800010d7983 */ /* 0x000ea80000100800 */
[----:B------:R-:W2:Y:S01]  /*1fb0*/  LDL R12, [R1+0x6c] ;  /* 0x00006c00010c7983 */ /* 0x000ea20000100800 */
[----:B------:R-:W-:Y:S01]  /*1fc0*/  BSSY.RELIABLE B1, `(.L_x_24) ;  /* 0x0000016000017945 */ /* 0x000fe20003800100 */
[----:B--2---:R-:W-:-:S05]  /*1fd0*/  IMAD.IADD R12, R13, 0x1, -R12 ;  /* 0x000000010d0c7824 */ /* 0x004fca00078e0a0c */
[C---:B------:R-:W-:Y:S02]  /*1fe0*/  ISETP.NE.AND P5, PT, R12.reuse, RZ, PT ;  /* 0x000000ff0c00720c */ /* 0x040fe40003fa5270 */
[----:B------:R-:W-:-:S11]  /*1ff0*/  ISETP.GT.AND P2, PT, R12, RZ, PT ;  /* 0x000000ff0c00720c */ /* 0x000fd60003f44270 */
[----:B------:R-:W-:Y:S05]  /*2000*/  @P5 BRA `(.L_x_25) ;  /* 0x0000000000385947 */ /* 0x000fea0003800000 */
[----:B------:R-:W0:Y:S01]  /*2010*/  LDC R16, c[0x0][0x380] ;  /* 0x0000e000ff107b82 */ /* 0x000e220000000800 */
[----:B------:R-:W-:-:S07]  /*2020*/  IMAD.MOV.U32 R12, RZ, RZ, RZ ;  /* 0x000000ffff0c7224 */ /* 0x000fce00078e00ff */
.L_x_26:
[----:B------:R-:W-:Y:S02]  /*2030*/  VIADD R12, R12, 0x1 ;  /* 0x000000010c0c7836 */ /* 0x000fe40000000000 */
[----:B0-----:R-:W-:-:S05]  /*2040*/  IMAD.MOV.U32 R13, RZ, RZ, R16 ;  /* 0x000000ffff0d7224 */ /* 0x001fca00078e0010 */
[----:B------:R-:W-:-:S13]  /*2050*/  ISETP.NE.AND P2, PT, R12, R13, PT ;  /* 0x0000000d0c00720c */ /* 0x000fda0003f45270 */
[----:B------:R-:W-:Y:S05]  /*2060*/  @!P2 BREAK.RELIABLE B1 ;  /* 0x000000000001a942 */ /* 0x000fea0003800100 */
[----:B------:R-:W-:Y:S05]  /*2070*/  @!P2 BRA `(.L_x_17) ;  /* 0x0000001c00cca947 */ /* 0x000fea0003800000 */
[----:B------:R-:W-:-:S05]  /*2080*/  IMAD R15, R12, 0x4, R1 ;  /* 0x000000040c0f7824 */ /* 0x000fca00078e0201 */
[----:B------:R-:W2:Y:S04]  /*2090*/  LDL R13, [R15+0xd8] ;  /* 0x0000d8000f0d7983 */ /* 0x000ea80000100800 */
[----:B------:R-:W2:Y:S02]  /*20a0*/  LDL R14, [R15+0x6c] ;  /* 0x00006c000f0e7983 */ /* 0x000ea40000100800 */
[----:B--2---:R-:W-:-:S05]  /*20b0*/  IMAD.IADD R13, R13, 0x1, -R14 ;  /* 0x000000010d0d7824 */ /* 0x004fca00078e0a0e */
[C---:B------:R-:W-:Y:S02]  /*20c0*/  ISETP.NE.AND P5, PT, R13.reuse, RZ, PT ;  /* 0x000000ff0d00720c */ /* 0x040fe40003fa5270 */
[----:B------:R-:W-:-:S11]  /*20d0*/  ISETP.GT.AND P2, PT, R13, RZ, PT ;  /* 0x000000ff0d00720c */ /* 0x000fd60003f44270 */
[----:B------:R-:W-:Y:S05]  /*20e0*/  @!P5 BRA `(.L_x_26) ;  /* 0xfffffffc00d0d947 */ /* 0x000fea000383ffff */
.L_x_25:
[----:B------:R-:W-:Y:S05]  /*20f0*/  @P2 BREAK.RELIABLE B1 ;  /* 0x0000000000012942 */ /* 0x000fea0003800100 */
[----:B------:R-:W-:Y:S01]  /*2100*/  IMAD.MOV.U32 R12, RZ, RZ, RZ ;  /* 0x000000ffff0c7224 */ /* 0x000fe200078e00ff */
[----:B------:R-:W-:Y:S06]  /*2110*/  @P2 BRA `(.L_x_27) ;  /* 0x0000004c00c42947 */ /* 0x000fec0003800000 */
[----:B------:R-:W-:Y:S05]  /*2120*/  BSYNC.RELIABLE B1 ;  /* 0x0000000000017941 */ /* 0x000fea0003800100 */
.L_x_24:
[----:B------:R-:W-:Y:S01]  /*2130*/  BSSY.RECONVERGENT B5, `(.L_x_28) ;  /* 0x00000dd000057945 */ /* 0x000fe20003800200 */
[----:B------:R-:W-:-:S07]  /*2140*/  IMAD.MOV.U32 R12, RZ, RZ, RZ ;  /* 0x000000ffff0c7224 */ /* 0x000fce00078e00ff */
.L_x_35:
[----:B------:R-:W-:Y:S02]  /*2150*/  IMAD.MOV.U32 R14, RZ, RZ, RZ ;  /* 0x000000ffff0e7224 */ /* 0x000fe400078e00ff */
[----:B------:R-:W-:Y:S01]  /*2160*/  IMAD.MOV.U32 R16, RZ, RZ, RZ ;  /* 0x000000ffff107224 */ /* 0x000fe200078e00ff */
[----:B------:R-:W-:Y:S06]  /*2170*/  @!P4 BRA `(.L_x_29) ;  /* 0x000000040090c947 */ /* 0x000fec0003800000 */
[----:B------:R-:W-:Y:S01]  /*2180*/  BSSY.RECONVERGENT B6, `(.L_x_30) ;  /* 0x0000062000067945 */ /* 0x000fe20003800200 */
[----:B------:R-:W-:Y:S02]  /*2190*/  IMAD.MOV.U32 R14, RZ, RZ, RZ ;  /* 0x000000ffff0e7224 */ /* 0x000fe400078e00ff */
[----:B------:R-:W-:-:S07]  /*21a0*/  IMAD.MOV.U32 R16, RZ, RZ, RZ ;  /* 0x000000ffff107224 */ /* 0x000fce00078e00ff */
.L_x_31:
[----:B------:R-:W-:Y:S01]  /*21b0*/  IMAD R13, R14, 0x4, R7 ;  /* 0x000000040e0d7824 */ /* 0x000fe200078e0207 */
[----:B------:R-:W0:Y:S04]  /*21c0*/  LDCU UR4, c[0x0][0x380] ;  /* 0x00007000ff0477ac */ /* 0x000e280008000800 */
[----:B------:R-:W2:Y:S04]  /*21d0*/  LDL R15, [R13] ;  /* 0x000000000d0f7983 */ /* 0x000ea80000100800 */
[----:B------:R-:W3:Y:S04]  /*21e0*/  LDL R25, [R13+0x4] ;  /* 0x000004000d197983 */ /* 0x000ee80000100800 */
[----:B------:R-:W4:Y:S04]  /*21f0*/  LDL R17, [R13+0x8] ;  /* 0x000008000d117983 */ /* 0x000f280000100800 */
[----:B------:R-:W5:Y:S01]  /*2200*/  LDL R19, [R13+0xc] ;  /* 0x00000c000d137983 */ /* 0x000f620000100800 */
[----:B------:R-:W-:-:S03]  /*2210*/  LOP3.LUT R18, RZ, R14, RZ, 0x33, !PT ;  /* 0x0000000eff127212 */ /* 0x000fc600078e33ff */
[----:B------:R-:W5:Y:S02]  /*2220*/  LDL R23, [R13+0x10] ;  /* 0x000010000d177983 */ /* 0x000f640000100800 */
[----:B0-----:R-:W-:Y:S01]  /*2230*/  VIADD R18, R18, UR4 ;  /* 0x0000000412127c36 */ /* 0x001fe20008000000 */
[----:B--2---:R-:W-:-:S04]  /*2240*/  SHF.R.U32.HI R15, RZ, R12, R15 ;  /* 0x0000000cff0f7219 */ /* 0x004fc8000001160f */
[----:B------:R-:W-:-:S04]  /*2250*/  LOP3.LUT R15, R15, 0x1, RZ, 0xc0, !PT ;  /* 0x000000010f0f7812 */ /* 0x000fc800078ec0ff */
[----:B------:R-:W-:Y:S02]  /*2260*/  SHF.L.U32 R27, R15, R18, RZ ;  /* 0x000000120f1b7219 */ /* 0x000fe400000006ff */
[----:B------:R-:W-:Y:S02]  /*2270*/  IADD3 R15, PT, PT, -R14, UR4, RZ ;  /* 0x000000040e0f7c10 */ /* 0x000fe4000fffe1ff */
[----:B---3--:R-:W-:Y:S02]  /*2280*/  SHF.R.U32.HI R18, RZ, R12, R25 ;  /* 0x0000000cff127219 */ /* 0x008fe40000011619 */
[----:B------:R-:W2:Y:S01]  /*2290*/  LDL R25, [R13+0x14] ;  /* 0x000014000d197983 */ /* 0x000ea20000100800 */
[----:B------:R-:W-:Y:S01]  /*22a0*/  VIADD R29, R15, 0xfffffffe ;  /* 0xfffffffe0f1d7836 */ /* 0x000fe20000000000 */
[----:B------:R-:W-:-:S04]  /*22b0*/  LOP3.LUT R18, R18, 0x1, RZ, 0xc0, !PT ;  /* 0x0000000112127812 */ /* 0x000fc800078ec0ff */
[----:B------:R-:W-:-:S04]  /*22c0*/  SHF.L.U32 R18, R18, R29, RZ ;  /* 0x0000001d12127219 */ /* 0x000fc800000006ff */
[----:B------:R-:W-:Y:S02]  /*22d0*/  LOP3.LUT R16, R18, R27, R16, 0xfe, !PT ;  /* 0x0000001b12107212 */ /* 0x000fe400078efe10 */
[----:B------:R-:W3:Y:S01]  /*22e0*/  LDL R27, [R13+0x18] ;  /* 0x000018000d1b7983 */ /* 0x000ee20000100800 */
[-C--:B----4-:R-:W-:Y:S02]  /*22f0*/  SHF.R.U32.HI R17, RZ, R12.reuse, R17 ;  /* 0x0000000cff117219 */ /* 0x090fe40000011611 */
[----:B-----5:R-:W-:Y:S01]  /*2300*/  SHF.R.U32.HI R22, RZ, R12, R19 ;  /* 0x0000000cff167219 */ /* 0x020fe20000011613 */
[----:B------:R-:W-:Y:S01]  /*2310*/  VIADD R18, R15, 0xfffffffd ;  /* 0xfffffffd0f127836 */ /* 0x000fe20000000000 */
[----:B------:R-:W4:Y:S01]  /*2320*/  LDL R19, [R13+0x1c] ;  /* 0x00001c000d137983 */ /* 0x000f220000100800 */
[----:B------:R-:W-:Y:S01]  /*2330*/  LOP3.LUT R17, R17, 0x1, RZ, 0xc0, !PT ;  /* 0x0000000111117812 */ /* 0x000fe200078ec0ff */
[----:B------:R-:W-:Y:S01]  /*2340*/  VIADD R29, R15, 0xfffffffc ;  /* 0xfffffffc0f1d7836 */ /* 0x000fe20000000000 */
[----:B------:R-:W-:-:S02]  /*2350*/  LOP3.LUT R22, R22, 0x1, RZ, 0xc0, !PT ;  /* 0x0000000116167812 */ /* 0x000fc400078ec0ff */
[----:B------:R-:W-:Y:S02]  /*2360*/  SHF.L.U32 R17, R17, R18, RZ ;  /* 0x0000001211117219 */ /* 0x000fe400000006ff */
[----:B------:R-:W-:Y:S02]  /*2370*/  SHF.L.U32 R22, R22, R29, RZ ;  /* 0x0000001d16167219 */ /* 0x000fe400000006ff */
[----:B------:R-:W5:Y:S02]  /*2380*/  LDL R29, [R13+0x20] ;  /* 0x000020000d1d7983 */ /* 0x000f640000100800 */
[----:B------:R-:W-:Y:S02]  /*2390*/  LOP3.LUT R16, R22, R17, R16, 0xfe, !PT ;  /* 0x0000001116107212 */ /* 0x000fe400078efe10 */
[----:B------:R-:W5:Y:S01]  /*23a0*/  LDL R17, [R13+0x24] ;  /* 0x000024000d117983 */ /* 0x000f620000100800 */
[----:B------:R-:W-:Y:S01]  /*23b0*/  SHF.R.U32.HI R23, RZ, R12, R23 ;  /* 0x0000000cff177219 */ /* 0x000fe20000011617 */
[----:B------:R-:W-:-:S03]  /*23c0*/  VIADD R18, R15, 0xfffffffb ;  /* 0xfffffffb0f127836 */ /* 0x000fc60000000000 */
[----:B------:R-:W-:-:S04]  /*23d0*/  LOP3.LUT R23, R23, 0x1, RZ, 0xc0, !PT ;  /* 0x0000000117177812 */ /* 0x000fc800078ec0ff */
[----:B------:R-:W-:Y:S01]  /*23e0*/  SHF.L.U32 R23, R23, R18, RZ ;  /* 0x0000001217177219 */ /* 0x000fe200000006ff */
[----:B------:R-:W-:Y:S01]  /*23f0*/  VIADD R18, R15, 0xfffffffa ;  /* 0xfffffffa0f127836 */ /* 0x000fe20000000000 */
[----:B--2---:R-:W-:-:S04]  /*2400*/  SHF.R.U32.HI R25, RZ, R12, R25 ;  /* 0x0000000cff197219 */ /* 0x004fc80000011619 */
[----:B------:R-:W-:-:S04]  /*2410*/  LOP3.LUT R25, R25, 0x1, RZ, 0xc0, !PT ;  /* 0x0000000119197812 */ /* 0x000fc800078ec0ff */
[----:B------:R-:W-:Y:S02]  /*2420*/  SHF.L.U32 R18, R25, R18, RZ ;  /* 0x0000001219127219 */ /* 0x000fe400000006ff */
[-C--:B---3--:R-:W-:Y:S02]  /*2430*/  SHF.R.U32.HI R27, RZ, R12.reuse, R27 ;  /* 0x0000000cff1b7219 */ /* 0x088fe4000001161b */
[----:B------:R-:W-:Y:S01]  /*2440*/  LOP3.LUT R16, R18, R23, R16, 0xfe, !PT ;  /* 0x0000001712107212 */ /* 0x000fe200078efe10 */
[----:B------:R-:W-:Y:S01]  /*2450*/  VIADD R18, R15, 0xfffffff9 ;  /* 0xfffffff90f127836 */ /* 0x000fe20000000000 */
[----:B------:R-:W-:Y:S02]  /*2460*/  LOP3.LUT R27, R27, 0x1, RZ, 0xc0, !PT ;  /* 0x000000011b1b7812 */ /* 0x000fe400078ec0ff */
[----:B----4-:R-:W-:Y:S01]  /*2470*/  SHF.R.U32.HI R19, RZ, R12, R19 ;  /* 0x0000000cff137219 */ /* 0x010fe20000011613 */
[----:B------:R-:W-:Y:S01]  /*2480*/  VIADD R25, R15, 0xfffffff8 ;  /* 0xfffffff80f197836 */ /* 0x000fe20000000000 */
[----:B------:R-:W-:Y:S01]  /*2490*/  SHF.L.U32 R27, R27, R18, RZ ;  /* 0x000000121b1b7219 */ /* 0x000fe200000006ff */
[----:B------:R-:W2:Y:S01]  /*24a0*/  LDL R23, [R13+0x28] ;  /* 0x000028000d177983 */ /* 0x000ea20000100800 */
[----:B------:R-:W-:-:S03]  /*24b0*/  LOP3.LUT R18, R19, 0x1, RZ, 0xc0, !PT ;  /* 0x0000000113127812 */ /* 0x000fc600078ec0ff */
[----:B------:R-:W3:Y:S01]  /*24c0*/  LDL R19, [R13+0x2c] ;  /* 0x00002c000d137983 */ /* 0x000ee20000100800 */
[----:B------:R-:W-:Y:S02]  /*24d0*/  SHF.L.U32 R18, R18, R25, RZ ;  /* 0x0000001912127219 */ /* 0x000fe400000006ff */
[-C--:B-----5:R-:W-:Y:S01]  /*24e0*/  SHF.R.U32.HI R29, RZ, R12.reuse, R29 ;  /* 0x0000000cff1d7219 */ /* 0x0a0fe2000001161d */
[----:B------:R-:W4:Y:S01]  /*24f0*/  LDL R25, [R13+0x30] ;  /* 0x000030000d197983 */ /* 0x000f220000100800 */
[----:B------:R-:W-:Y:S02]  /*2500*/  SHF.R.U32.HI R22, RZ, R12, R17 ;  /* 0x0000000cff167219 */ /* 0x000fe40000011611 */
[----:B------:R-:W-:Y:S01]  /*2510*/  LOP3.LUT R16, R18, R27, R16, 0xfe, !PT ;  /* 0x0000001b12107212 */ /* 0x000fe200078efe10 */
[----:B------:R-:W-:Y:S01]  /*2520*/  VIADD R18, R15, 0xfffffff7 ;  /* 0xfffffff70f127836 */ /* 0x000fe20000000000 */
[----:B------:R-:W-:Y:S01]  /*2530*/  LOP3.LUT R27, R29, 0x1, RZ, 0xc0, !PT ;  /* 0x000000011d1b7812 */ /* 0x000fe200078ec0ff */
[----:B------:R-:W-:Y:S01]  /*2540*/  VIADD R29, R15, 0xfffffff6 ;  /* 0xfffffff60f1d7836 */ /* 0x000fe20000000000 */
[----:B------:R-:W-:Y:S01]  /*2550*/  LOP3.LUT R22, R22, 0x1, RZ, 0xc0, !PT ;  /* 0x0000000116167812 */ /* 0x000fe200078ec0ff */
[----:B------:R-:W5:Y:S01]  /*2560*/  LDL R17, [R13+0x34] ;  /* 0x000034000d117983 */ /* 0x000f620000100800 */
[----:B------:R-:W-:-:S02]  /*2570*/  SHF.L.U32 R27, R27, R18, RZ ;  /* 0x000000121b1b7219 */ /* 0x000fc400000006ff */
[----:B------:R-:W-:Y:S01]  /*2580*/  SHF.L.U32 R22, R22, R29, RZ ;  /* 0x0000001d16167219 */ /* 0x000fe200000006ff */
[----:B------:R-:W5:Y:S04]  /*2590*/  LDL R18, [R13+0x3c] ;  /* 0x00003c000d127983 */ /* 0x000f680000100800 */
[----:B------:R0:W5:Y:S01]  /*25a0*/  LDL R29, [R13+0x38] ;  /* 0x000038000d1d7983 */ /* 0x0001620000100800 */
[----:B------:R-:W-:Y:S01]  /*25b0*/  LOP3.LUT R16, R22, R27, R16, 0xfe, !PT ;  /* 0x0000001b16107212 */ /* 0x000fe200078efe10 */
[C---:B------:R-:W-:Y:S02]  /*25c0*/  VIADD R22, R15.reuse, 0xfffffff5 ;  /* 0xfffffff50f167836 */ /* 0x040fe40000000000 */
[----:B------:R-:W-:Y:S02]  /*25d0*/  VIADD R14, R14, 0x10 ;  /* 0x000000100e0e7836 */ /* 0x000fe40000000000 */
[----:B------:R-:W-:-:S03]  /*25e0*/  VIADD R24, R15, 0xfffffff4 ;  /* 0xfffffff40f187836 */ /* 0x000fc60000000000 */
[----:B------:R-:W-:Y:S02]  /*25f0*/  ISETP.NE.AND P0, PT, R14, R3, PT ;  /* 0x000000030e00720c */ /* 0x000fe40003f05270 */
[-C--:B--2---:R-:W-:Y:S02]  /*2600*/  SHF.R.U32.HI R23, RZ, R12.reuse, R23 ;  /* 0x0000000cff177219 */ /* 0x084fe40000011617 */
[-C--:B---3--:R-:W-:Y:S02]  /*2610*/  SHF.R.U32.HI R19, RZ, R12.reuse, R19 ;  /* 0x0000000cff137219 */ /* 0x088fe40000011613 */
[----:B------:R-:W-:Y:S02]  /*2620*/  LOP3.LUT R23, R23, 0x1, RZ, 0xc0, !PT ;  /* 0x0000000117177812 */ /* 0x000fe400078ec0ff */
[----:B----4-:R-:W-:Y:S02]  /*2630*/  SHF.R.U32.HI R25, RZ, R12, R25 ;  /* 0x0000000cff197219 */ /* 0x010fe40000011619 */
[----:B------:R-:W-:-:S02]  /*2640*/  LOP3.LUT R19, R19, 0x1, RZ, 0xc0, !PT ;  /* 0x0000000113137812 */ /* 0x000fc400078ec0ff */
[----:B------:R-:W-:Y:S01]  /*2650*/  SHF.L.U32 R23, R23, R22, RZ ;  /* 0x0000001617177219 */ /* 0x000fe200000006ff */
[----:B------:R-:W-:Y:S01]  /*2660*/  VIADD R22, R15, 0xfffffff3 ;  /* 0xfffffff30f167836 */ /* 0x000fe20000000000 */
[----:B0-----:R-:W-:Y:S02]  /*2670*/  LOP3.LUT R13, R25, 0x1, RZ, 0xc0, !PT ;  /* 0x00000001190d7812 */ /* 0x001fe400078ec0ff */
[----:B-----5:R-:W-:Y:S02]  /*2680*/  SHF.R.U32.HI R17, RZ, R12, R17 ;  /* 0x0000000cff117219 */ /* 0x020fe40000011611 */
[----:B------:R-:W-:Y:S01]  /*2690*/  SHF.L.U32 R19, R19, R24, RZ ;  /* 0x0000001813137219 */ /* 0x000fe200000006ff */
[----:B------:R-:W-:Y:S01]  /*26a0*/  VIADD R24, R15, 0xfffffff2 ;  /* 0xfffffff20f187836 */ /* 0x000fe20000000000 */
[----:B------:R-:W-:Y:S02]  /*26b0*/  LOP3.LUT R17, R17, 0x1, RZ, 0xc0, !PT ;  /* 0x0000000111117812 */ /* 0x000fe400078ec0ff */
[----:B------:R-:W-:-:S02]  /*26c0*/  SHF.R.U32.HI R18, RZ, R12, R18 ;  /* 0x0000000cff127219 */ /* 0x000fc40000011612 */
[----:B------:R-:W-:Y:S02]  /*26d0*/  SHF.R.U32.HI R29, RZ, R12, R29 ;  /* 0x0000000cff1d7219 */ /* 0x000fe4000001161d */
[----:B------:R-:W-:Y:S01]  /*26e0*/  SHF.L.U32 R13, R13, R22, RZ ;  /* 0x000000160d0d7219 */ /* 0x000fe200000006ff */
[----:B------:R-:W-:Y:S01]  /*26f0*/  VIADD R22, R15, 0xfffffff1 ;  /* 0xfffffff10f167836 */ /* 0x000fe20000000000 */
[----:B------:R-:W-:Y:S01]  /*2700*/  LOP3.LUT R16, R19, R23, R16, 0xfe, !PT ;  /* 0x0000001713107212 */ /* 0x000fe200078efe10 */
[----:B------:R-:W-:Y:S01]  /*2710*/  VIADD R15, R15, 0xfffffff0 ;  /* 0xfffffff00f0f7836 */ /* 0x000fe20000000000 */
[----:B------:R-:W-:Y:S02]  /*2720*/  SHF.L.U32 R17, R17, R24, RZ ;  /* 0x0000001811117219 */ /* 0x000fe400000006ff */
[----:B------:R-:W-:Y:S02]  /*2730*/  LOP3.LUT R29, R29, 0x1, RZ, 0xc0, !PT ;  /* 0x000000011d1d7812 */ /* 0x000fe400078ec0ff */
[----:B------:R-:W-:-:S02]  /*2740*/  LOP3.LUT R18, R18, 0x1, RZ, 0xc0, !PT ;  /* 0x0000000112127812 */ /* 0x000fc400078ec0ff */
[----:B------:R-:W-:Y:S02]  /*2750*/  LOP3.LUT R16, R17, R13, R16, 0xfe, !PT ;  /* 0x0000000d11107212 */ /* 0x000fe400078efe10 */
[----:B------:R-:W-:Y:S02]  /*2760*/  SHF.L.U32 R29, R29, R22, RZ ;  /* 0x000000161d1d7219 */ /* 0x000fe400000006ff */
[----:B------:R-:W-:-:S04]  /*2770*/  SHF.L.U32 R15, R18, R15, RZ ;  /* 0x0000000f120f7219 */ /* 0x000fc800000006ff */
[----:B------:R-:W-:Y:S01]  /*2780*/  LOP3.LUT R16, R15, R29, R16, 0xfe, !PT ;  /* 0x0000001d0f107212 */ /* 0x000fe200078efe10 */
[----:B------:R-:W-:Y:S06]  /*2790*/  @P0 BRA `(.L_x_31) ;  /* 0xfffffff800840947 */ /* 0x000fec000383ffff */
[----:B------:R-:W-:Y:S05]  /*27a0*/  BSYNC.RECONVERGENT B6 ;  /* 0x0000000000067941 */ /* 0x000fea0003800200 */
.L_x_30:
[----:B------:R-:W-:-:S07]  /*27b0*/  IMAD.MOV.U32 R14, RZ, RZ, R3 ;  /* 0x000000ffff0e7224 */ /* 0x000fce00078e0003 */
.L_x_29:
[----:B------:R-:W-:Y:S05]  /*27c0*/  @!P3 BRA `(.L_x_32) ;  /* 0x0000000400b4b947 */ /* 0x000fea0003800000 */
[----:B------:R-:W-:Y:S02]  /*27d0*/  ISETP.GE.U32.AND P0, PT, R20, 0x7, PT ;  /* 0x000000071400780c */ /* 0x000fe40003f06070 */
[----:B------:R-:W-:-:S11]  /*27e0*/  ISETP.NE.AND P1, PT, R11, RZ, PT ;  /* 0x000000ff0b00720c */ /* 0x000fd60003f25270 */
[----:B------:R-:W-:Y:S05]  /*27f0*/  @!P0 BRA `(.L_x_33) ;  /* 0x0000000000c48947 */ /* 0x000fea0003800000 */
[----:B------:R-:W-:Y:S01]  /*2800*/  IMAD R13, R14, 0x4, R7 ;  /* 0x000000040e0d7824 */ /* 0x000fe200078e0207 */
[----:B------:R-:W0:Y:S04]  /*2810*/  LDCU UR4, c[0x0][0x380] ;  /* 0x00007000ff0477ac */ /* 0x000e280008000800 */
[----:B------:R-:W2:Y:S04]  /*2820*/  LDL R15, [R13] ;  /* 0x000000000d0f7983 */ /* 0x000ea80000100800 */
[----:B------:R-:W3:Y:S04]  /*2830*/  LDL R23, [R13+0x4] ;  /* 0x000004000d177983 */ /* 0x000ee80000100800 */
[----:B------:R-:W4:Y:S01]  /*2840*/  LDL R25, [R13+0x8] ;  /* 0x000008000d197983 */ /* 0x000f220000100800 */
[----:B------:R-:W-:-:S03]  /*2850*/  LOP3.LUT R17, RZ, R14, RZ, 0x33, !PT ;  /* 0x0000000eff117212 */ /* 0x000fc600078e33ff */
[----:B------:R-:W5:Y:S02]  /*2860*/  LDL R19, [R13+0xc] ;  /* 0x00000c000d137983 */ /* 0x000f640000100800 */
[----:B0-----:R-:W-:Y:S02]  /*2870*/  VIADD R18, R17, UR4 ;  /* 0x0000000411127c36 */ /* 0x001fe40008000000 */
[----:B------:R-:W5:Y:S04]  /*2880*/  LDL R17, [R13+0x10] ;  /* 0x000010000d117983 */ /* 0x000f680000100800 */
[----:B------:R-:W5:Y:S01]  /*2890*/  LDL R27, [R13+0x14] ;  /* 0x000014000d1b7983 */ /* 0x000f620000100800 */
[----:B--2---:R-:W-:-:S04]  /*28a0*/  SHF.R.U32.HI R15, RZ, R12, R15 ;  /* 0x0000000cff0f7219 */ /* 0x004fc8000001160f */
[----:B------:R-:W-:Y:S02]  /*28b0*/  LOP3.LUT R15, R15, 0x1, RZ, 0xc0, !PT ;  /* 0x000000010f0f7812 */ /* 0x000fe400078ec0ff */
[----:B---3--:R-:W-:Y:S02]  /*28c0*/  SHF.R.U32.HI R23, RZ, R12, R23 ;  /* 0x0000000cff177219 */ /* 0x008fe40000011617 */
[----:B------:R-:W-:Y:S02]  /*28d0*/  SHF.L.U32 R18, R15, R18, RZ ;  /* 0x000000120f127219 */ /* 0x000fe400000006ff */
[----:B------:R-:W-:Y:S02]  /*28e0*/  IADD3 R15, PT, PT, -R14, UR4, RZ ;  /* 0x000000040e0f7c10 */ /* 0x000fe4000fffe1ff */
[----:B----4-:R-:W-:Y:S02]  /*28f0*/  SHF.R.U32.HI R25, RZ, R12, R25 ;  /* 0x0000000cff197219 */ /* 0x010fe40000011619 */
[----:B------:R-:W-:Y:S01]  /*2900*/  LOP3.LUT R23, R23, 0x1, RZ, 0xc0, !PT ;  /* 0x0000000117177812 */ /* 0x000fe200078ec0ff */
[----:B------:R-:W-:Y:S01]  /*2910*/  VIADD R22, R15, 0xfffffffe ;  /* 0xfffffffe0f167836 */ /* 0x000fe20000000000 */
[----:B------:R-:W-:Y:S01]  /*2920*/  LOP3.LUT R25, R25, 0x1, RZ, 0xc0, !PT ;  /* 0x0000000119197812 */ /* 0x000fe200078ec0ff */
[----:B------:R-:W-:-:S03]  /*2930*/  VIADD R24, R15, 0xfffffffd ;  /* 0xfffffffd0f187836 */ /* 0x000fc60000000000 */
[----:B------:R-:W-:Y:S02]  /*2940*/  SHF.L.U32 R29, R23, R22, RZ ;  /* 0x00000016171d7219 */ /* 0x000fe400000006ff */
[----:B------:R-:W2:Y:S01]  /*2950*/  LDL R23, [R13+0x18] ;  /* 0x000018000d177983 */ /* 0x000ea20000100800 */
[----:B------:R-:W-:-:S03]  /*2960*/  SHF.L.U32 R24, R25, R24, RZ ;  /* 0x0000001819187219 */ /* 0x000fc600000006ff */
[----:B------:R-:W3:Y:S01]  /*2970*/  LDL R25, [R13+0x1c] ;  /* 0x00001c000d197983 */ /* 0x000ee20000100800 */
[-C--:B-----5:R-:W-:Y:S01]  /*2980*/  SHF.R.U32.HI R19, RZ, R12.reuse, R19 ;  /* 0x0000000cff137219 */ /* 0x0a0fe20000011613 */
[C---:B------:R-:W-:Y:S01]  /*2990*/  VIADD R22, R15.reuse, 0xfffffffc ;  /* 0xfffffffc0f167836 */ /* 0x040fe20000000000 */
[----:B------:R-:W-:Y:S02]  /*29a0*/  SHF.R.U32.HI R17, RZ, R12, R17 ;  /* 0x0000000cff117219 */ /* 0x000fe40000011611 */
[----:B------:R-:W-:Y:S01]  /*29b0*/  LOP3.LUT R18, R24, R18, R29, 0xfe, !PT ;  /* 0x0000001218127212 */ /* 0x000fe200078efe1d */
[----:B------:R-:W-:Y:S01]  /*29c0*/  VIADD R24, R15, 0xfffffffb ;  /* 0xfffffffb0f187836 */ /* 0x000fe20000000000 */
[----:B------:R-:W-:Y:S02]  /*29d0*/  LOP3.LUT R19, R19, 0x1, RZ, 0xc0, !PT ;  /* 0x0000000113137812 */ /* 0x000fe400078ec0ff */
[----:B------:R-:W-:Y:S02]  /*29e0*/  LOP3.LUT R17, R17, 0x1, RZ, 0xc0, !PT ;  /* 0x0000000111117812 */ /* 0x000fe400078ec0ff */
[----:B------:R-:W-:-:S02]  /*29f0*/  SHF.R.U32.HI R27, RZ, R12, R27 ;  /* 0x0000000cff1b7219 */ /* 0x000fc4000001161b */
[----:B------:R-:W-:Y:S01]  /*2a00*/  SHF.L.U32 R19, R19, R22, RZ ;  /* 0x0000001613137219 */ /* 0x000fe200000006ff */
[----:B------:R-:W-:Y:S01]  /*2a10*/  VIADD R22, R15, 0xfffffffa ;  /* 0xfffffffa0f167836 */ /* 0x000fe20000000000 */
[----:B------:R-:W-:Y:S01]  /*2a20*/  SHF.L.U32 R17, R17, R24, RZ ;  /* 0x0000001811117219 */ /* 0x000fe200000006ff */
[----:B------:R-:W-:Y:S01]  /*2a30*/  VIADD R24, R15, 0xfffffff9 ;  /* 0xfffffff90f187836 */ /* 0x000fe20000000000 */
[----:B------:R-:W-:Y:S02]  /*2a40*/  LOP3.LUT R27, R27, 0x1, RZ, 0xc0, !PT ;  /* 0x000000011b1b7812 */ /* 0x000fe400078ec0ff */
[----:B------:R-:W-:Y:S02]  /*2a50*/  LOP3.LUT R18, R17, R18, R19, 0xfe, !PT ;  /* 0x0000001211127212 */ /* 0x000fe400078efe13 */
[----:B------:R-:W-:Y:S01]  /*2a60*/  SHF.L.U32 R27, R27, R22, RZ ;  /* 0x000000161b1b7219 */ /* 0x000fe200000006ff */
[----:B------:R-:W-:Y:S02]  /*2a70*/  VIADD R22, R15, 0xfffffff8 ;  /* 0xfffffff80f167836 */ /* 0x000fe40000000000 */
[----:B------:R-:W-:Y:S01]  /*2a80*/  VIADD R14, R14, 0x8 ;  /* 0x000000080e0e7836 */ /* 0x000fe20000000000 */
[----:B--2---:R-:W-:-:S02]  /*2a90*/  SHF.R.U32.HI R23, RZ, R12, R23 ;  /* 0x0000000cff177219 */ /* 0x004fc40000011617 */
[----:B---3--:R-:W-:Y:S02]  /*2aa0*/  SHF.R.U32.HI R25, RZ, R12, R25 ;  /* 0x0000000cff197219 */ /* 0x008fe40000011619 */
[----:B------:R-:W-:Y:S02]  /*2ab0*/  LOP3.LUT R23, R23, 0x1, RZ, 0xc0, !PT ;  /* 0x0000000117177812 */ /* 0x000fe400078ec0ff */
[----:B------:R-:W-:Y:S02]  /*2ac0*/  LOP3.LUT R25, R25, 0x1, RZ, 0xc0, !PT ;  /* 0x0000000119197812 */ /* 0x000fe400078ec0ff */
[----:B------:R-:W-:Y:S02]  /*2ad0*/  SHF.L.U32 R23, R23, R24, RZ ;  /* 0x0000001817177219 */ /* 0x000fe400000006ff */
[----:B------:R-:W-:Y:S02]  /*2ae0*/  SHF.L.U32 R22, R25, R22, RZ ;  /* 0x0000001619167219 */ /* 0x000fe400000006ff */
[----:B------:R-:W-:-:S04]  /*2af0*/  LOP3.LUT R23, R23, R18, R27, 0xfe, !PT ;  /* 0x0000001217177212 */ /* 0x000fc800078efe1b */
[----:B------:R-:W-:-:S07]  /*2b00*/  LOP3.LUT R16, R16, R23, R22, 0xfe, !PT ;  /* 0x0000001710107212 */ /* 0x000fce00078efe16 */
.L_x_33:
        /* <DEDUP_REMOVED lines=8> */
[----:B------:R-:W4:Y:S04]  /*2b90*/  LDL R15, [R19+0x8] ;  /* 0x00000800130f7983 */ /* 0x000f280000100800 */
[----:B------:R-:W5:Y:S01]  /*2ba0*/  LDL R13, [R19+0xc] ;  /* 0x00000c00130d7983 */ /* 0x000f620000100800 */
[----:B------:R-:W-:-:S05]  /*2bb0*/  LOP3.LUT R18, RZ, R14, RZ, 0x33, !PT ;  /* 0x0000000eff127212 */ /* 0x000fca00078e33ff */
[----:B0-----:R-:W-:Y:S01]  /*2bc0*/  VIADD R23, R18, UR4 ;  /* 0x0000000412177c36 */ /* 0x001fe20008000000 */
[----:B--2---:R-:W-:-:S04]  /*2bd0*/  SHF.R.U32.HI R17, RZ, R12, R17 ;  /* 0x0000000cff117219 */ /* 0x004fc80000011611 */
[----:B------:R-:W-:Y:S02]  /*2be0*/  LOP3.LUT R18, R17, 0x1, RZ, 0xc0, !PT ;  /* 0x0000000111127812 */ /* 0x000fe400078ec0ff */
[C---:B------:R-:W-:Y:S01]  /*2bf0*/  IADD3 R17, PT, PT, -R14.reuse, UR4, RZ ;  /* 0x000000040e117c10 */ /* 0x040fe2000fffe1ff */
[----:B------:R-:W-:Y:S01]  /*2c00*/  VIADD R14, R14, 0x4 ;  /* 0x000000040e0e7836 */ /* 0x000fe20000000000 */
[-C--:B---3--:R-:W-:Y:S02]  /*2c10*/  SHF.R.U32.HI R25, RZ, R12.reuse, R25 ;  /* 0x0000000cff197219 */ /* 0x088fe40000011619 */
[-C--:B----4-:R-:W-:Y:S01]  /*2c20*/  SHF.R.U32.HI R15, RZ, R12.reuse, R15 ;  /* 0x0000000cff0f7219 */ /* 0x090fe2000001160f */
[----:B------:R-:W-:Y:S01]  /*2c30*/  VIADD R22, R17, 0xfffffffe ;  /* 0xfffffffe11167836 */ /* 0x000fe20000000000 */
[----:B------:R-:W-:Y:S01]  /*2c40*/  LOP3.LUT R25, R25, 0x1, RZ, 0xc0, !PT ;  /* 0x0000000119197812 */ /* 0x000fe200078ec0ff */
[----:B------:R-:W-:Y:S01]  /*2c50*/  VIADD R24, R17, 0xfffffffd ;  /* 0xfffffffd11187836 */ /* 0x000fe20000000000 */
[----:B-----5:R-:W-:-:S02]  /*2c60*/  SHF.R.U32.HI R13, RZ, R12, R13 ;  /* 0x0000000cff0d7219 */ /* 0x020fc4000001160d */
[----:B------:R-:W-:Y:S02]  /*2c70*/  LOP3.LUT R15, R15, 0x1, RZ, 0xc0, !PT ;  /* 0x000000010f0f7812 */ /* 0x000fe400078ec0ff */
[----:B------:R-:W-:Y:S01]  /*2c80*/  SHF.L.U32 R25, R25, R22, RZ ;  /* 0x0000001619197219 */ /* 0x000fe200000006ff */
[----:B------:R-:W-:Y:S01]  /*2c90*/  VIADD R22, R17, 0xfffffffc ;  /* 0xfffffffc11167836 */ /* 0x000fe20000000000 */
[----:B------:R-:W-:Y:S02]  /*2ca0*/  SHF.L.U32 R18, R18, R23, RZ ;  /* 0x0000001712127219 */ /* 0x000fe400000006ff */
[----:B------:R-:W-:Y:S02]  /*2cb0*/  LOP3.LUT R13, R13, 0x1, RZ, 0xc0, !PT ;  /* 0x000000010d0d7812 */ /* 0x000fe400078ec0ff */
[----:B------:R-:W-:Y:S02]  /*2cc0*/  SHF.L.U32 R15, R15, R24, RZ ;  /* 0x000000180f0f7219 */ /* 0x000fe400000006ff */
[----:B------:R-:W-:-:S02]  /*2cd0*/  SHF.L.U32 R13, R13, R22, RZ ;  /* 0x000000160d0d7219 */ /* 0x000fc400000006ff */
[----:B------:R-:W-:-:S04]  /*2ce0*/  LOP3.LUT R15, R15, R18, R25, 0xfe, !PT ;  /* 0x000000120f0f7212 */ /* 0x000fc800078efe19 */
[----:B------:R-:W-:-:S07]  /*2cf0*/  LOP3.LUT R16, R16, R15, R13, 0xfe, !PT ;  /* 0x0000000f10107212 */ /* 0x000fce00078efe0d */
.L_x_34:
[----:B------:R-:W-:Y:S05]  /*2d00*/  @!P1 BRA `(.L_x_32) ;  /* 0x0000000000649947 */ /* 0x000fea0003800000 */
[----:B------:R-:W-:Y:S01]  /*2d10*/  IMAD R13, R14, 0x4, R7 ;  /* 0x000000040e0d7824 */ /* 0x000fe200078e0207 */
[----:B------:R-:W0:Y:S04]  /*2d20*/  LDCU UR4, c[0x0][0x380] ;  /* 0x00007000ff0477ac */ /* 0x000e280008000800 */
[----:B------:R-:W2:Y:S01]  /*2d30*/  LDL R15, [R13] ;  /* 0x000000000d0f7983 */ /* 0x000ea20000100800 */
        /* <DEDUP_REMOVED lines=8> */
[----:B------:R-:W-:Y:S01]  /*2dc0*/  ISETP.NE.AND P0, PT, R4, 0x2, PT ;  /* 0x000000020400780c */ /* 0x000fe20003f05270 */
[----:B------:R-:W2:-:S12]  /*2dd0*/  LDL R15, [R13+0x4] ;  /* 0x000004000d0f7983 */ /* 0x000e980000100800 */
[----:B------:R-:W3:Y:S01]  /*2de0*/  @P0 LDL R17, [R13+0x8] ;  /* 0x000008000d110983 */ /* 0x000ee20000100800 */
[----:B------:R-:W-:-:S05]  /*2df0*/  IADD3 R18, PT, PT, -R14, UR4, RZ ;  /* 0x000000040e127c10 */ /* 0x000fca000fffe1ff */
[C---:B------:R-:W-:Y:S02]  /*2e00*/  VIADD R14, R18.reuse, 0xfffffffe ;  /* 0xfffffffe120e7836 */ /* 0x040fe40000000000 */
[----:B------:R-:W-:Y:S01]  /*2e10*/  @P0 VIADD R18, R18, 0xfffffffd ;  /* 0xfffffffd12120836 */ /* 0x000fe20000000000 */
[----:B--2---:R-:W-:-:S04]  /*2e20*/  SHF.R.U32.HI R15, RZ, R12, R15 ;  /* 0x0000000cff0f7219 */ /* 0x004fc8000001160f */
[----:B------:R-:W-:-:S04]  /*2e30*/  LOP3.LUT R15, R15, 0x1, RZ, 0xc0, !PT ;  /* 0x000000010f0f7812 */ /* 0x000fc800078ec0ff */
[----:B------:R-:W-:Y:S02]  /*2e40*/  SHF.L.U32 R15, R15, R14, RZ ;  /* 0x0000000e0f0f7219 */ /* 0x000fe400000006ff */
[----:B---3--:R-:W-:Y:S02]  /*2e50*/  @P0 SHF.R.U32.HI R17, RZ, R12, R17 ;  /* 0x0000000cff110219 */ /* 0x008fe40000011611 */
[----:B------:R-:W-:Y:S02]  /*2e60*/  LOP3.LUT R16, R15, R16, RZ, 0xfc, !PT ;  /* 0x000000100f107212 */ /* 0x000fe400078efcff */
[----:B------:R-:W-:-:S04]  /*2e70*/  @P0 LOP3.LUT R17, R17, 0x1, RZ, 0xc0, !PT ;  /* 0x0000000111110812 */ /* 0x000fc800078ec0ff */
[----:B------:R-:W-:-:S04]  /*2e80*/  @P0 SHF.L.U32 R17, R17, R18, RZ ;  /* 0x0000001211110219 */ /* 0x000fc800000006ff */
[----:B------:R-:W-:-:S07]  /*2e90*/  @P0 LOP3.LUT R16, R17, R16, RZ, 0xfc, !PT ;  /* 0x0000001011100212 */ /* 0x000fce00078efcff */
.L_x_32:
[----:B------:R-:W0:Y:S01]  /*2ea0*/  LDCU UR4, c[0x0][0x380] ;  /* 0x00007000ff0477ac */ /* 0x000e220008000800 */
[C---:B------:R-:W-:Y:S02]  /*2eb0*/  IMAD R13, R12.reuse, 0x4, R1 ;  /* 0x000000040c0d7824 */ /* 0x040fe400078e0201 */
[----:B------:R-:W-:-:S03]  /*2ec0*/  VIADD R12, R12, 0x1 ;  /* 0x000000010c0c7836 */ /* 0x000fc60000000000 */
[----:B------:R1:W-:Y:S02]  /*2ed0*/  STL [R13], R16 ;  /* 0x000000100d007387 */ /* 0x0003e40000100800 */
[----:B0-----:R-:W-:-:S13]  /*2ee0*/  ISETP.NE.AND P0, PT, R12, UR4, PT ;  /* 0x000000040c007c0c */ /* 0x001fda000bf05270 */
[----:B-1----:R-:W-:Y:S05]  /*2ef0*/  @P0 BRA `(.L_x_35) ;  /* 0xfffffff000940947 */ /* 0x002fea000383ffff */
[----:B------:R-:W-:Y:S05]  /*2f00*/  BSYNC.RECONVERGENT B5 ;  /* 0x0000000000057941 */ /* 0x000fea0003800200 */
.L_x_28:
[----:B------:R-:W2:Y:S04]  /*2f10*/  LDL R13, [R1+0xd8] ;  /* 0x0000d800010d7983 */ /* 0x000ea80000100800 */
[----:B------:R-:W2:Y:S01]  /*2f20*/  LDL R12, [R1] ;  /* 0x00000000010c7983 */ /* 0x000ea20000100800 */
[----:B------:R-:W-:Y:S01]  /*2f30*/  BSSY.RELIABLE B5, `(.L_x_36) ;  /* 0x0000019000057945 */ /* 0x000fe20003800100 */
[----:B--2---:R-:W-:-:S05]  /*2f40*/  IMAD.IADD R12, R13, 0x1, -R12 ;  /* 0x000000010d0c7824 */ /* 0x004fca00078e0a0c */
[C---:B------:R-:W-:Y:S02]  /*2f50*/  ISETP.NE.AND P1, PT, R12.reuse, RZ, PT ;  /* 0x000000ff0c00720c */ /* 0x040fe40003f25270 */
[----:B------:R-:W-:-:S11]  /*2f60*/  ISETP.GT.AND P0, PT, R12, RZ, PT ;  /* 0x000000ff0c00720c */ /* 0x000fd60003f04270 */
[----:B------:R-:W-:Y:S05]  /*2f70*/  @P1 BRA `(.L_x_37) ;  /* 0x0000000000441947 */ /* 0x000fea0003800000 */
[----:B------:R-:W0:Y:S01]  /*2f80*/  LDC R16, c[0x0][0x380] ;  /* 0x0000e000ff107b82 */ /* 0x000e220000000800 */
[----:B------:R-:W-:-:S07]  /*2f90*/  IMAD.MOV.U32 R12, RZ, RZ, RZ ;  /* 0x000000ffff0c7224 */ /* 0x000fce00078e00ff */
.L_x_38:
[----:B------:R-:W-:Y:S01]  /*2fa0*/  VIADD R12, R12, 0x1 ;  /* 0x000000010c0c7836 */ /* 0x000fe20000000000 */
[----:B------:R-:W-:Y:S01]  /*2fb0*/  PLOP3.LUT P1, PT, PT, PT, PT, 0x80, 0x8 ;  /* 0x000000000008781c */ /* 0x000fe20003f2f070 */
[----:B0-----:R-:W-:Y:S01]  /*2fc0*/  IMAD.MOV.U32 R13, RZ, RZ, R16 ;  /* 0x000000ffff0d7224 */ /* 0x001fe200078e0010 */
[----:B------:R-:W-:Y:S01]  /*2fd0*/  PLOP3.LUT P0, PT, PT, PT, PT, 0x80, 0x8 ;  /* 0x000000000008781c */ /* 0x000fe20003f0f070 */
[----:B------:R-:W-:-:S03]  /*2fe0*/  IMAD.MOV.U32 R22, RZ, RZ, 0x4 ;  /* 0x00000004ff167424 */ /* 0x000fc600078e00ff */
[----:B------:R-:W-:-:S13]  /*2ff0*/  ISETP.NE.AND P2, PT, R12, R13, PT ;  /* 0x0000000d0c00720c */ /* 0x000fda0003f45270 */
[----:B------:R-:W-:Y:S05]  /*3000*/  @!P2 BREAK.RELIABLE B5 ;  /* 0x000000000005a942 */ /* 0x000fea0003800100 */
[----:B------:R-:W-:Y:S05]  /*3010*/  @!P2 BRA `(.L_x_17) ;  /* 0x0000000c00e4a947 */ /* 0x000fea0003800000 */
[----:B------:R-:W-:-:S05]  /*3020*/  IMAD R15, R12, 0x4, R1 ;  /* 0x000000040c0f7824 */ /* 0x000fca00078e0201 */
[----:B------:R-:W2:Y:S04]  /*3030*/  LDL R13, [R15+0xd8] ;  /* 0x0000d8000f0d7983 */ /* 0x000ea80000100800 */
[----:B------:R-:W2:Y:S02]  /*3040*/  LDL R14, [R15] ;  /* 0x000000000f0e7983 */ /* 0x000ea40000100800 */
[----:B--2---:R-:W-:-:S05]  /*3050*/  IMAD.IADD R13, R13, 0x1, -R14 ;  /* 0x000000010d0d7824 */ /* 0x004fca00078e0a0e */
[C---:B------:R-:W-:Y:S02]  /*3060*/  ISETP.NE.AND P1, PT, R13.reuse, RZ, PT ;  /* 0x000000ff0d00720c */ /* 0x040fe40003f25270 */
[----:B------:R-:W-:-:S11]  /*3070*/  ISETP.GT.AND P0, PT, R13, RZ, PT ;  /* 0x000000ff0d00720c */ /* 0x000fd60003f04270 */
[----:B------:R-:W-:Y:S05]  /*3080*/  @!P1 BRA `(.L_x_38) ;  /* 0xfffffffc00c49947 */ /* 0x000fea000383ffff */
.L_x_37:
[----:B------:R-:W-:Y:S05]  /*3090*/  @P0 BREAK.RELIABLE B5 ;  /* 0x0000000000050942 */ /* 0x000fea0003800100 */
[----:B------:R-:W-:Y:S01]  /*30a0*/  IMAD.MOV.U32 R12, RZ, RZ, RZ ;  /* 0x000000ffff0c7224 */ /* 0x000fe200078e00ff */
[----:B------:R-:W-:Y:S06]  /*30b0*/  @P0 BRA `(.L_x_27) ;  /* 0x0000003c00dc0947 */ /* 0x000fec0003800000 */
[----:B------:R-:W-:Y:S05]  /*30c0*/  BSYNC.RELIABLE B5 ;  /* 0x0000000000057941 */ /* 0x000fea0003800100 */
.L_x_36:
[----:B------:R-:W-:Y:S01]  /*30d0*/  BSSY.RECONVERGENT B6, `(.L_x_39) ;  /* 0x00000cf000067945 */ /* 0x000fe20003800200 */
[----:B------:R-:W-:-:S07]  /*30e0*/  IMAD.MOV.U32 R22, RZ, RZ, RZ ;  /* 0x000000ffff167224 */ /* 0x000fce00078e00ff */
.L_x_46:
[----:B------:R-:W-:Y:S02]  /*30f0*/  IMAD.MOV.U32 R24, RZ, RZ, RZ ;  /* 0x000000ffff187224 */ /* 0x000fe400078e00ff */
[----:B------:R-:W-:Y:S01]  /*3100*/  IMAD.MOV.U32 R23, RZ, RZ, RZ ;  /* 0x000000ffff177224 */ /* 0x000fe200078e00ff */
[----:B------:R-:W-:Y:S06]  /*3110*/  @!P4 BRA `(.L_x_40) ;  /* 0x000000040070c947 */ /* 0x000fec0003800000 */
[----:B------:R-:W-:Y:S01]  /*3120*/  BSSY.RECONVERGENT B7, `(.L_x_41) ;  /* 0x000005a000077945 */ /* 0x000fe20003800200 */
[----:B------:R-:W-:Y:S02]  /*3130*/  IMAD.MOV.U32 R24, RZ, RZ, RZ ;  /* 0x000000ffff187224 */ /* 0x000fe400078e00ff */
[----:B------:R-:W-:-:S07]  /*3140*/  IMAD.MOV.U32 R23, RZ, RZ, RZ ;  /* 0x000000ffff177224 */ /* 0x000fce00078e00ff */
.L_x_42:
[----:B------:R-:W-:Y:S01]  /*3150*/  IMAD R26, R24, 0x4, R1 ;  /* 0x00000004181a7824 */ /* 0x000fe200078e0201 */
[----:B------:R-:W0:Y:S04]  /*3160*/  LDCU UR4, c[0x0][0x380] ;  /* 0x00007000ff0477ac */ /* 0x000e280008000800 */
[----:B------:R-:W2:Y:S04]  /*3170*/  LDL.64 R16, [R26] ;  /* 0x000000001a107983 */ /* 0x000ea80000100a00 */
[----:B------:R-:W3:Y:S04]  /*3180*/  LDL.64 R18, [R26+0x8] ;  /* 0x000008001a127983 */ /* 0x000ee80000100a00 */
[----:B------:R-:W4:Y:S04]  /*3190*/  LDL.64 R12, [R26+0x10] ;  /* 0x000010001a0c7983 */ /* 0x000f280000100a00 */
[----:B------:R-:W5:Y:S01]  /*31a0*/  LDL.64 R14, [R26+0x18] ;  /* 0x000018001a0e7983 */ /* 0x000f620000100a00 */
[----:B------:R-:W-:-:S05]  /*31b0*/  LOP3.LUT R25, RZ, R24, RZ, 0x33, !PT ;  /* 0x00000018ff197212 */ /* 0x000fca00078e33ff */
[----:B0-----:R-:W-:Y:S01]  /*31c0*/  VIADD R25, R25, UR4 ;  /* 0x0000000419197c36 */ /* 0x001fe20008000000 */
[-C--:B--2---:R-:W-:Y:S02]  /*31d0*/  SHF.R.U32.HI R16, RZ, R22.reuse, R16 ;  /* 0x00000016ff107219 */ /* 0x084fe40000011610 */
[----:B------:R-:W-:Y:S02]  /*31e0*/  SHF.R.U32.HI R17, RZ, R22, R17 ;  /* 0x00000016ff117219 */ /* 0x000fe40000011611 */
[----:B------:R-:W-:Y:S02]  /*31f0*/  LOP3.LUT R16, R16, 0x1, RZ, 0xc0, !PT ;  /* 0x0000000110107812 */ /* 0x000fe400078ec0ff */
[----:B------:R-:W-:Y:S02]  /*3200*/  LOP3.LUT R17, R17, 0x1, RZ, 0xc0, !PT ;  /* 0x0000000111117812 */ /* 0x000fe400078ec0ff */
[----:B------:R-:W-:Y:S02]  /*3210*/  SHF.L.U32 R16, R16, R25, RZ ;  /* 0x0000001910107219 */ /* 0x000fe400000006ff */
[----:B------:R-:W-:-:S02]  /*3220*/  IADD3 R25, PT, PT, -R24, UR4, RZ ;  /* 0x0000000418197c10 */ /* 0x000fc4000fffe1ff */
[-C--:B---3--:R-:W-:Y:S02]  /*3230*/  SHF.R.U32.HI R18, RZ, R22.reuse, R18 ;  /* 0x00000016ff127219 */ /* 0x088fe40000011612 */
[----:B------:R-:W-:Y:S01]  /*3240*/  SHF.R.U32.HI R19, RZ, R22, R19 ;  /* 0x00000016ff137219 */ /* 0x000fe20000011613 */
[----:B------:R-:W-:Y:S01]  /*3250*/  VIADD R28, R25, 0xfffffffe ;  /* 0xfffffffe191c7836 */ /* 0x000fe20000000000 */
[----:B------:R-:W-:Y:S02]  /*3260*/  LOP3.LUT R18, R18, 0x1, RZ, 0xc0, !PT ;  /* 0x0000000112127812 */ /* 0x000fe400078ec0ff */
[----:B------:R-:W-:Y:S02]  /*3270*/  LOP3.LUT R19, R19, 0x1, RZ, 0xc0, !PT ;  /* 0x0000000113137812 */ /* 0x000fe400078ec0ff */
[----:B------:R-:W-:Y:S02]  /*3280*/  SHF.L.U32 R17, R17, R28, RZ ;  /* 0x0000001c11117219 */ /* 0x000fe400000006ff */
[----:B----4-:R-:W-:-:S02]  /*3290*/  SHF.R.U32.HI R12, RZ, R22, R12 ;  /* 0x00000016ff0c7219 */ /* 0x010fc4000001160c */
[----:B------:R-:W-:Y:S01]  /*32a0*/  LOP3.LUT R16, R17, R16, R23, 0xfe, !PT ;  /* 0x0000001011107212 */ /* 0x000fe200078efe17 */
[----:B------:R-:W-:-:S05]  /*32b0*/  VIADD R17, R25, 0xfffffffd ;  /* 0xfffffffd19117836 */ /* 0x000fca0000000000 */
[----:B------:R-:W-:Y:S01]  /*32c0*/  SHF.L.U32 R17, R18, R17, RZ ;  /* 0x0000001112117219 */ /* 0x000fe200000006ff */
[----:B------:R-:W-:Y:S01]  /*32d0*/  VIADD R18, R25, 0xfffffffc ;  /* 0xfffffffc19127836 */ /* 0x000fe20000000000 */
[----:B------:R-:W-:-:S04]  /*32e0*/  LOP3.LUT R12, R12, 0x1, RZ, 0xc0, !PT ;  /* 0x000000010c0c7812 */ /* 0x000fc800078ec0ff */
[----:B------:R-:W-:Y:S02]  /*32f0*/  SHF.L.U32 R18, R19, R18, RZ ;  /* 0x0000001213127219 */ /* 0x000fe400000006ff */
[-C--:B------:R-:W-:Y:S01]  /*3300*/  SHF.R.U32.HI R19, RZ, R22.reuse, R13 ;  /* 0x00000016ff137219 */ /* 0x080fe2000001160d */
[----:B------:R-:W-:Y:S01]  /*3310*/  VIADD R13, R25, 0xfffffffb ;  /* 0xfffffffb190d7836 */ /* 0x000fe20000000000 */
[----:B------:R-:W-:Y:S02]  /*3320*/  LOP3.LUT R18, R18, R17, R16, 0xfe, !PT ;  /* 0x0000001112127212 */ /* 0x000fe400078efe10 */
[----:B------:R-:W-:Y:S01]  /*3330*/  LOP3.LUT R19, R19, 0x1, RZ, 0xc0, !PT ;  /* 0x0000000113137812 */ /* 0x000fe200078ec0ff */
[----:B------:R-:W2:Y:S01]  /*3340*/  LDL.64 R16, [R26+0x20] ;  /* 0x000020001a107983 */ /* 0x000ea20000100a00 */
[----:B------:R-:W-:Y:S01]  /*3350*/  SHF.L.U32 R13, R12, R13, RZ ;  /* 0x0000000d0c0d7219 */ /* 0x000fe200000006ff */
[----:B------:R-:W-:Y:S01]  /*3360*/  VIADD R12, R25, 0xfffffffa ;  /* 0xfffffffa190c7836 */ /* 0x000fe20000000000 */
[----:B-----5:R-:W-:-:S04]  /*3370*/  SHF.R.U32.HI R14, RZ, R22, R14 ;  /* 0x00000016ff0e7219 */ /* 0x020fc8000001160e */
[----:B------:R-:W-:Y:S02]  /*3380*/  SHF.L.U32 R12, R19, R12, RZ ;  /* 0x0000000c130c7219 */ /* 0x000fe400000006ff */
[----:B------:R-:W-:Y:S01]  /*3390*/  SHF.R.U32.HI R19, RZ, R22, R15 ;  /* 0x00000016ff137219 */ /* 0x000fe2000001160f */
[C---:B------:R-:W-:Y:S01]  /*33a0*/  VIADD R15, R25.reuse, 0xfffffff9 ;  /* 0xfffffff9190f7836 */ /* 0x040fe20000000000 */
[----:B------:R-:W-:Y:S02]  /*33b0*/  LOP3.LUT R14, R14, 0x1, RZ, 0xc0, !PT ;  /* 0x000000010e0e7812 */ /* 0x000fe400078ec0ff */
[----:B------:R-:W-:Y:S02]  /*33c0*/  LOP3.LUT R18, R12, R13, R18, 0xfe, !PT ;  /* 0x0000000d0c127212 */ /* 0x000fe400078efe12 */
[----:B------:R-:W-:Y:S01]  /*33d0*/  SHF.L.U32 R15, R14, R15, RZ ;  /* 0x0000000f0e0f7219 */ /* 0x000fe200000006ff */
[----:B------:R-:W3:Y:S01]  /*33e0*/  LDL.64 R12, [R26+0x28] ;  /* 0x000028001a0c7983 */ /* 0x000ee20000100a00 */
[----:B------:R-:W-:Y:S01]  /*33f0*/  VIADD R14, R25, 0xfffffff8 ;  /* 0xfffffff8190e7836 */ /* 0x000fe20000000000 */
[----:B------:R-:W-:-:S04]  /*3400*/  LOP3.LUT R19, R19, 0x1, RZ, 0xc0, !PT ;  /* 0x0000000113137812 */ /* 0x000fc800078ec0ff */
[----:B------:R-:W-:-:S04]  /*3410*/  SHF.L.U32 R14, R19, R14, RZ ;  /* 0x0000000e130e7219 */ /* 0x000fc800000006ff */
[----:B------:R-:W-:Y:S02]  /*3420*/  LOP3.LUT R23, R14, R15, R18, 0xfe, !PT ;  /* 0x0000000f0e177212 */ /* 0x000fe400078efe12 */
[----:B------:R-:W4:Y:S04]  /*3430*/  LDL.64 R14, [R26+0x30] ;  /* 0x000030001a0e7983 */ /* 0x000f280000100a00 */
[----:B------:R0:W5:Y:S01]  /*3440*/  LDL.64 R18, [R26+0x38] ;  /* 0x000038001a127983 */ /* 0x0001620000100a00 */
[C---:B------:R-:W-:Y:S02]  /*3450*/  VIADD R27, R25.reuse, 0xfffffff7 ;  /* 0xfffffff7191b7836 */ /* 0x040fe40000000000 */
[----:B------:R-:W-:Y:S02]  /*3460*/  VIADD R28, R25, 0xfffffff6 ;  /* 0xfffffff6191c7836 */ /* 0x000fe40000000000 */
[----:B------:R-:W-:-:S02]  /*3470*/  VIADD R24, R24, 0x10 ;  /* 0x0000001018187836 */ /* 0x000fc40000000000 */
[----:B0-----:R-:W-:-:S03]  /*3480*/  VIADD R26, R25, 0xfffffff4 ;  /* 0xfffffff4191a7836 */ /* 0x001fc60000000000 */
[----:B------:R-:W-:Y:S02]  /*3490*/  ISETP.NE.AND P0, PT, R24, R3, PT ;  /* 0x000000031800720c */ /* 0x000fe40003f05270 */
[-C--:B--2---:R-:W-:Y:S02]  /*34a0*/  SHF.R.U32.HI R16, RZ, R22.reuse, R16 ;  /* 0x00000016ff107219 */ /* 0x084fe40000011610 */
[----:B------:R-:W-:Y:S02]  /*34b0*/  SHF.R.U32.HI R17, RZ, R22, R17 ;  /* 0x00000016ff117219 */ /* 0x000fe40000011611 */
[----:B------:R-:W-:Y:S02]  /*34c0*/  LOP3.LUT R16, R16, 0x1, RZ, 0xc0, !PT ;  /* 0x0000000110107812 */ /* 0x000fe400078ec0ff */
[----:B------:R-:W-:Y:S02]  /*34d0*/  LOP3.LUT R17, R17, 0x1, RZ, 0xc0, !PT ;  /* 0x0000000111117812 */ /* 0x000fe400078ec0ff */
[----:B------:R-:W-:-:S02]  /*34e0*/  SHF.L.U32 R16, R16, R27, RZ ;  /* 0x0000001b10107219 */ /* 0x000fc400000006ff */
[----:B------:R-:W-:-:S04]  /*34f0*/  SHF.L.U32 R17, R17, R28, RZ ;  /* 0x0000001c11117219 */ /* 0x000fc800000006ff */
[----:B------:R-:W-:Y:S02]  /*3500*/  LOP3.LUT R16, R17, R16, R23, 0xfe, !PT ;  /* 0x0000001011107212 */ /* 0x000fe400078efe17 */
[-C--:B---3--:R-:W-:Y:S02]  /*3510*/  SHF.R.U32.HI R13, RZ, R22.reuse, R13 ;  /* 0x00000016ff0d7219 */ /* 0x088fe4000001160d */
[----:B------:R-:W-:Y:S02]  /*3520*/  SHF.R.U32.HI R12, RZ, R22, R12 ;  /* 0x00000016ff0c7219 */ /* 0x000fe4000001160c */
[----:B------:R-:W-:Y:S01]  /*3530*/  LOP3.LUT R17, R13, 0x1, RZ, 0xc0, !PT ;  /* 0x000000010d117812 */ /* 0x000fe200078ec0ff */
[----:B------:R-:W-:Y:S01]  /*3540*/  VIADD R13, R25, 0xfffffff5 ;  /* 0xfffffff5190d7836 */ /* 0x000fe20000000000 */
[----:B------:R-:W-:Y:S02]  /*3550*/  LOP3.LUT R12, R12, 0x1, RZ, 0xc0, !PT ;  /* 0x000000010c0c7812 */ /* 0x000fe400078ec0ff */
[----:B------:R-:W-:Y:S01]  /*3560*/  SHF.L.U32 R17, R17, R26, RZ ;  /* 0x0000001a11117219 */ /* 0x000fe200000006ff */
[C---:B------:R-:W-:Y:S01]  /*3570*/  VIADD R26, R25.reuse, 0xfffffff2 ;  /* 0xfffffff2191a7836 */ /* 0x040fe20000000000 */
[----:B------:R-:W-:Y:S01]  /*3580*/  SHF.L.U32 R13, R12, R13, RZ ;  /* 0x0000000d0c0d7219 */ /* 0x000fe200000006ff */
[----:B------:R-:W-:Y:S01]  /*3590*/  VIADD R12, R25, 0xfffffff3 ;  /* 0xfffffff3190c7836 */ /* 0x000fe20000000000 */
[----:B----4-:R-:W-:-:S02]  /*35a0*/  SHF.R.U32.HI R14, RZ, R22, R14 ;  /* 0x00000016ff0e7219 */ /* 0x010fc4000001160e */
[-C--:B------:R-:W-:Y:S02]  /*35b0*/  SHF.R.U32.HI R15, RZ, R22.reuse, R15 ;  /* 0x00000016ff0f7219 */ /* 0x080fe4000001160f */
[----:B------:R-:W-:Y:S01]  /*35c0*/  LOP3.LUT R16, R17, R13, R16, 0xfe, !PT ;  /* 0x0000000d11107212 */ /* 0x000fe200078efe10 */
[----:B------:R-:W-:Y:S01]  /*35d0*/  VIADD R17, R25, 0xfffffff1 ;  /* 0xfffffff119117836 */ /* 0x000fe20000000000 */
[----:B------:R-:W-:Y:S02]  /*35e0*/  LOP3.LUT R13, R14, 0x1, RZ, 0xc0, !PT ;  /* 0x000000010e0d7812 */ /* 0x000fe400078ec0ff */
[----:B------:R-:W-:Y:S02]  /*35f0*/  LOP3.LUT R15, R15, 0x1, RZ, 0xc0, !PT ;  /* 0x000000010f0f7812 */ /* 0x000fe400078ec0ff */
[-C--:B-----5:R-:W-:Y:S02]  /*3600*/  SHF.R.U32.HI R18, RZ, R22.reuse, R18 ;  /* 0x00000016ff127219 */ /* 0x0a0fe40000011612 */
[----:B------:R-:W-:-:S02]  /*3610*/  SHF.R.U32.HI R19, RZ, R22, R19 ;  /* 0x00000016ff137219 */ /* 0x000fc40000011613 */
[----:B------:R-:W-:Y:S01]  /*3620*/  SHF.L.U32 R13, R13, R12, RZ ;  /* 0x0000000c0d0d7219 */ /* 0x000fe200000006ff */
[----:B------:R-:W-:Y:S01]  /*3630*/  VIADD R12, R25, 0xfffffff0 ;  /* 0xfffffff0190c7836 */ /* 0x000fe20000000000 */
[----:B------:R-:W-:Y:S02]  /*3640*/  SHF.L.U32 R15, R15, R26, RZ ;  /* 0x0000001a0f0f7219 */ /* 0x000fe400000006ff */
[----:B------:R-:W-:Y:S02]  /*3650*/  LOP3.LUT R18, R18, 0x1, RZ, 0xc0, !PT ;  /* 0x0000000112127812 */ /* 0x000fe400078ec0ff */
[----:B------:R-:W-:Y:S02]  /*3660*/  LOP3.LUT R19, R19, 0x1, RZ, 0xc0, !PT ;  /* 0x0000000113137812 */ /* 0x000fe400078ec0ff */
[----:B------:R-:W-:Y:S02]  /*3670*/  LOP3.LUT R13, R15, R13, R16, 0xfe, !PT ;  /* 0x0000000d0f0d7212 */ /* 0x000fe400078efe10 */
[----:B------:R-:W-:-:S02]  /*3680*/  SHF.L.U32 R18, R18, R17, RZ ;  /* 0x0000001112127219 */ /* 0x000fc400000006ff */
[----:B------:R-:W-:-:S04]  /*3690*/  SHF.L.U32 R12, R19, R12, RZ ;  /* 0x0000000c130c7219 */ /* 0x000fc800000006ff */
[----:B------:R-:W-:Y:S01]  /*36a0*/  LOP3.LUT R23, R12, R18, R13, 0xfe, !PT ;  /* 0x000000120c177212 */ /* 0x000fe200078efe0d */
[----:B------:R-:W-:Y:S06]  /*36b0*/  @P0 BRA `(.L_x_42) ;  /* 0xfffffff800a40947 */ /* 0x000fec000383ffff */
[----:B------:R-:W-:Y:S05]  /*36c0*/  BSYNC.RECONVERGENT B7 ;  /* 0x0000000000077941 */ /* 0x000fea0003800200 */
.L_x_41:
[----:B------:R-:W-:-:S07]  /*36d0*/  IMAD.MOV.U32 R24, RZ, RZ, R3 ;  /* 0x000000ffff187224 */ /* 0x000fce00078e0003 */
.L_x_40:
        /* <DEDUP_REMOVED lines=23> */
[----:B----4-:R-:W-:Y:S02]  /*3850*/  SHF.R.U32.HI R16, RZ, R22, R16 ;  /* 0x00000016ff107219 */ /* 0x010fe40000011610 */
[----:B-1----:R-:W-:Y:S01]  /*3860*/  SHF.L.U32 R26, R13, R28, RZ ;  /* 0x0000001c0d1a7219 */ /* 0x002fe200000006ff */
[----:B------:R-:W-:Y:S01]  /*3870*/  VIADD R13, R12, 0xfffffffd ;  /* 0xfffffffd0c0d7836 */ /* 0x000fe20000000000 */
[----:B------:R-:W-:Y:S02]  /*3880*/  LOP3.LUT R15, R15, 0x1, RZ, 0xc0, !PT ;  /* 0x000000010f0f7812 */ /* 0x000fe400078ec0ff */
[----:B------:R-:W-:-:S02]  /*3890*/  LOP3.LUT R16, R16, 0x1, RZ, 0xc0, !PT ;  /* 0x0000000110107812 */ /* 0x000fc400078ec0ff */
[----:B------:R-:W-:Y:S01]  /*38a0*/  SHF.L.U32 R13, R14, R13, RZ ;  /* 0x0000000d0e0d7219 */ /* 0x000fe200000006ff */
[C---:B------:R-:W-:Y:S01]  /*38b0*/  VIADD R14, R12.reuse, 0xfffffffc ;  /* 0xfffffffc0c0e7836 */ /* 0x040fe20000000000 */
[----:B------:R-:W-:Y:S02]  /*38c0*/  SHF.R.U32.HI R17, RZ, R22, R17 ;  /* 0x00000016ff117219 */ /* 0x000fe40000011611 */
[----:B------:R-:W-:Y:S01]  /*38d0*/  LOP3.LUT R25, R13, R25, R26, 0xfe, !PT ;  /* 0x000000190d197212 */ /* 0x000fe200078efe1a */
[----:B------:R-:W-:Y:S01]  /*38e0*/  VIADD R13, R12, 0xfffffffb ;  /* 0xfffffffb0c0d7836 */ /* 0x000fe20000000000 */
[----:B------:R-:W-:Y:S02]  /*38f0*/  SHF.L.U32 R14, R15, R14, RZ ;  /* 0x0000000e0f0e7219 */ /* 0x000fe400000006ff */
[----:B-----5:R-:W-:Y:S02]  /*3900*/  SHF.R.U32.HI R18, RZ, R22, R18 ;  /* 0x00000016ff127219 */ /* 0x020fe40000011612 */
[----:B------:R-:W-:-:S02]  /*3910*/  SHF.L.U32 R13, R16, R13, RZ ;  /* 0x0000000d100d7219 */ /* 0x000fc400000006ff */
[----:B------:R-:W-:Y:S02]  /*3920*/  LOP3.LUT R17, R17, 0x1, RZ, 0xc0, !PT ;  /* 0x0000000111117812 */ /* 0x000fe400078ec0ff */
[----:B------:R-:W-:Y:S01]  /*3930*/  LOP3.LUT R25, R13, R25, R14, 0xfe, !PT ;  /* 0x000000190d197212 */ /* 0x000fe200078efe0e */
[C---:B------:R-:W-:Y:S01]  /*3940*/  VIADD R14, R12.reuse, 0xfffffffa ;  /* 0xfffffffa0c0e7836 */ /* 0x040fe20000000000 */
[----:B------:R-:W-:Y:S01]  /*3950*/  SHF.R.U32.HI R19, RZ, R22, R19 ;  /* 0x00000016ff137219 */ /* 0x000fe20000011613 */
[----:B------:R-:W-:Y:S01]  /*3960*/  VIADD R13, R12, 0xfffffff9 ;  /* 0xfffffff90c0d7836 */ /* 0x000fe20000000000 */
[----:B------:R-:W-:Y:S01]  /*3970*/  LOP3.LUT R18, R18, 0x1, RZ, 0xc0, !PT ;  /* 0x0000000112127812 */ /* 0x000fe200078ec0ff */
[----:B------:R-:W-:Y:S01]  /*3980*/  VIADD R12, R12, 0xfffffff8 ;  /* 0xfffffff80c0c7836 */ /* 0x000fe20000000000 */
[----:B------:R-:W-:Y:S02]  /*3990*/  SHF.L.U32 R14, R17, R14, RZ ;  /* 0x0000000e110e7219 */ /* 0x000fe400000006ff */
[----:B------:R-:W-:-:S02]  /*39a0*/  LOP3.LUT R19, R19, 0x1, RZ, 0xc0, !PT ;  /* 0x0000000113137812 */ /* 0x000fc400078ec0ff */
[----:B------:R-:W-:Y:S02]  /*39b0*/  SHF.L.U32 R13, R18, R13, RZ ;  /* 0x0000000d120d7219 */ /* 0x000fe400000006ff */
[----:B------:R-:W-:Y:S02]  /*39c0*/  SHF.L.U32 R12, R19, R12, RZ ;  /* 0x0000000c130c7219 */ /* 0x000fe400000006ff */
[----:B------:R-:W-:-:S04]  /*39d0*/  LOP3.LUT R14, R13, R25, R14, 0xfe, !PT ;  /* 0x000000190d0e7212 */ /* 0x000fc800078efe0e */
[----:B------:R-:W-:-:S07]  /*39e0*/  LOP3.LUT R23, R23, R14, R12, 0xfe, !PT ;  /* 0x0000000e17177212 */ /* 0x000fce00078efe0c */
.L_x_44:
        /* <DEDUP_REMOVED lines=18> */
[----:B------:R-:W-:Y:S01]  /*3b10*/  SHF.R.U32.HI R16, RZ, R22, R15 ;  /* 0x00000016ff107219 */ /* 0x000fe2000001160f */
[C---:B------:R-:W-:Y:S01]  /*3b20*/  VIADD R15, R12.reuse, 0xfffffffd ;  /* 0xfffffffd0c0f7836 */ /* 0x040fe20000000000 */
[----:B------:R-:W-:Y:S01]  /*3b30*/  LOP3.LUT R19, R19, 0x1, RZ, 0xc0, !PT ;  /* 0x0000000113137812 */ /* 0x000fe200078ec0ff */
[----:B------:R-:W-:Y:S01]  /*3b40*/  VIADD R17, R12, 0xfffffffc ;  /* 0xfffffffc0c117836 */ /* 0x000fe20000000000 */
[----:B------:R-:W-:-:S02]  /*3b50*/  LOP3.LUT R14, R14, 0x1, RZ, 0xc0, !PT ;  /* 0x000000010e0e7812 */ /* 0x000fc400078ec0ff */
[----:B------:R-:W-:Y:S02]  /*3b60*/  SHF.L.U32 R18, R19, R18, RZ ;  /* 0x0000001213127219 */ /* 0x000fe400000006ff */
[----:B------:R-:W-:Y:S02]  /*3b70*/  LOP3.LUT R16, R16, 0x1, RZ, 0xc0, !PT ;  /* 0x0000000110107812 */ /* 0x000fe400078ec0ff */
[----:B------:R-:W-:Y:S02]  /*3b80*/  SHF.L.U32 R14, R14, R15, RZ ;  /* 0x0000000f0e0e7219 */ /* 0x000fe400000006ff */
[----:B------:R-:W-:Y:S02]  /*3b90*/  SHF.L.U32 R16, R16, R17, RZ ;  /* 0x0000001110107219 */ /* 0x000fe400000006ff */
[----:B------:R-:W-:-:S04]  /*3ba0*/  LOP3.LUT R14, R14, R13, R18, 0xfe, !PT ;  /* 0x0000000d0e0e7212 */ /* 0x000fc800078efe12 */
[----:B------:R-:W-:-:S07]  /*3bb0*/  LOP3.LUT R23, R23, R14, R16, 0xfe, !PT ;  /* 0x0000000e17177212 */ /* 0x000fce00078efe10 */
.L_x_45:
        /* <DEDUP_REMOVED lines=25> */
.L_x_43:
[----:B------:R-:W0:Y:S01]  /*3d50*/  LDCU UR4, c[0x0][0x380] ;  /* 0x00007000ff0477ac */ /* 0x000e220008000800 */
[C---:B------:R-:W-:Y:S02]  /*3d60*/  IMAD R12, R22.reuse, 0x4, R7 ;  /* 0x00000004160c7824 */ /* 0x040fe400078e0207 */
[----:B------:R-:W-:-:S03]  /*3d70*/  VIADD R22, R22, 0x1 ;  /* 0x0000000116167836 */ /* 0x000fc60000000000 */
[----:B------:R1:W-:Y:S01]  /*3d80*/  STL [R12], R23 ;  /* 0x000000170c007387 */ /* 0x0003e20000100800 */
[----:B0-----:R-:W-:-:S05]  /*3d90*/  IMAD.U32 R13, RZ, RZ, UR4 ;  /* 0x00000004ff0d7e24 */ /* 0x001fca000f8e00ff */
[----:B------:R-:W-:-:S13]  /*3da0*/  ISETP.NE.AND P0, PT, R22, R13, PT ;  /* 0x0000000d1600720c */ /* 0x000fda0003f05270 */
[----:B-1----:R-:W-:Y:S05]  /*3db0*/  @P0 BRA `(.L_x_46) ;  /* 0xfffffff000cc0947 */ /* 0x002fea000383ffff */
[----:B------:R-:W-:Y:S05]  /*3dc0*/  BSYNC.RECONVERGENT B6 ;  /* 0x0000000000067941 */ /* 0x000fea0003800200 */
.L_x_39:
        /* <DEDUP_REMOVED lines=9> */
.L_x_49:
[----:B------:R-:W-:Y:S01]  /*3e60*/  VIADD R12, R12, 0x1 ;  /* 0x000000010c0c7836 */ /* 0x000fe20000000000 */
[----:B------:R-:W-:Y:S01]  /*3e70*/  PLOP3.LUT P0, PT, PT, PT, PT, 0x8, 0x80 ;  /* 0x000000000080781c */ /* 0x000fe20003f0e170 */
[----:B------:R-:W-:Y:S01]  /*3e80*/  IMAD.MOV.U32 R22, RZ, RZ, 0x8 ;  /* 0x00000008ff167424 */ /* 0x000fe200078e00ff */
[----:B------:R-:W-:Y:S02]  /*3e90*/  PLOP3.LUT P1, PT, PT, PT, PT, 0x80, 0x8 ;  /* 0x000000000008781c */ /* 0x000fe40003f2f070 */
[----:B0-----:R-:W-:-:S13]  /*3ea0*/  ISETP.NE.AND P2, PT, R12, R13, PT ;  /* 0x0000000d0c00720c */ /* 0x001fda0003f45270 */
        /* <DEDUP_REMOVED lines=9> */
.L_x_48:
[----:B------:R-:W-:Y:S05]  /*3f40*/  @P0 BREAK.RELIABLE B6 ;  /* 0x0000000000060942 */ /* 0x000fea0003800100 */
[----:B------:R-:W-:Y:S01]  /*3f50*/  IMAD.MOV.U32 R12, RZ, RZ, RZ ;  /* 0x000000ffff0c7224 */ /* 0x000fe200078e00ff */
[----:B------:R-:W-:Y:S06]  /*3f60*/  @P0 BRA `(.L_x_27) ;  /* 0x0000003000300947 */ /* 0x000fec0003800000 */
[----:B------:R-:W-:Y:S05]  /*3f70*/  BSYNC.RELIABLE B6 ;  /* 0x0000000000067941 */ /* 0x000fea0003800100 */
.L_x_47:
[----:B------:R-:W-:Y:S01]  /*3f80*/  PLOP3.LUT P0, PT, PT, PT, PT, 0x8, 0x80 ;  /* 0x000000000080781c */ /* 0x000fe20003f0e170 */
[----:B------:R-:W-:Y:S01]  /*3f90*/  IMAD.MOV.U32 R22, RZ, RZ, 0x8 ;  /* 0x00000008ff167424 */ /* 0x000fe200078e00ff */
[----:B------:R-:W-:-:S13]  /*3fa0*/  PLOP3.LUT P1, PT, PT, PT, PT, 0x80, 0x8 ;  /* 0x000000000008781c */ /* 0x000fda0003f2f070 */
.L_x_17:
[C---:B------:R-:W-:Y:S01]  /*3fb0*/  ISETP.NE.AND P2, PT, R13.reuse, RZ, PT ;  /* 0x000000ff0d00720c */ /* 0x040fe20003f45270 */
[----:B------:R-:W-:Y:S01]  /*3fc0*/  BSSY.RECONVERGENT B7, `(.L_x_50) ;  /* 0x000000d000077945 */ /* 0x000fe20003800200 */
[----:B------:R-:W-:-:S11]  /*3fd0*/  ISETP.GE.AND P3, PT, R13, 0x1, PT ;  /* 0x000000010d00780c */ /* 0x000fd60003f66270 */
[----:B------:R-:W-:Y:S05]  /*3fe0*/  @!P2 BRA `(.L_x_51) ;  /* 0x000000000028a947 */ /* 0x000fea0003800000 */
[----:B0-----:R-:W-:Y:S02]  /*3ff0*/  IMAD.MOV.U32 R12, RZ, RZ, RZ ;  /* 0x000000ffff0c7224 */ /* 0x001fe400078e00ff */
[----:B------:R-:W-:-:S07]  /*4000*/  IMAD.MOV.U32 R17, RZ, RZ, RZ ;  /* 0x000000ffff117224 */ /* 0x000fce00078e00ff */
.L_x_52:
[----:B-1----:R-:W-:-:S05]  /*4010*/  IMAD.U32 R15, R12, 0x4, R1 ;  /* 0x000000040c0f7824 */ /* 0x002fca00078e0001 */
[----:B------:R-:W2:Y:S01]  /*4020*/  LDL R14, [R15+0xd8] ;  /* 0x0000d8000f0e7983 */ /* 0x000ea20000100800 */
[----:B------:R-:W-:-:S05]  /*4030*/  IADD3 R12, P2, PT, R12, 0x1, RZ ;  /* 0x000000010c0c7810 */ /* 0x000fca0007f5e0ff */
[----:B------:R-:W-:Y:S01]  /*4040*/  IMAD.X R17, RZ, RZ, R17, P2 ;  /* 0x000000ffff117224 */ /* 0x000fe200010e0611 */
[----:B------:R-:W-:-:S04]  /*4050*/  ISETP.GE.U32.AND P2, PT, R12, R13, PT ;  /* 0x0000000d0c00720c */ /* 0x000fc80003f46070 */
[----:B------:R-:W-:Y:S01]  /*4060*/  ISETP.GE.U32.AND.EX P2, PT, R17, R8, PT, P2 ;  /* 0x000000081100720c */ /* 0x000fe20003f46120 */
[----:B--2---:R1:W-:-:S12]  /*4070*/  STL [R15+0x6c], R14 ;  /* 0x00006c0e0f007387 */ /* 0x0043d80000100800 */
[----:B------:R-:W-:Y:S05]  /*4080*/  @!P2 BRA `(.L_x_52) ;  /* 0xfffffffc00e0a947 */ /* 0x000fea000383ffff */
.L_x_51:
[----:B------:R-:W-:Y:S05]  /*4090*/  BSYNC.RECONVERGENT B7 ;  /* 0x0000000000077941 */ /* 0x000fea0003800200 */
.L_x_50:
[----:B------:R-:W-:Y:S05]  /*40a0*/  @!P3 BRA `(.L_x_53) ;  /* 0x0000000000c8b947 */ /* 0x000fea0003800000 */
[----:B------:R-:W-:Y:S01]  /*40b0*/  BSSY.RECONVERGENT B7, `(.L_x_54) ;  /* 0x000001d000077945 */ /* 0x000fe20003800200 */
[----:B0-----:R-:W-:-:S07]  /*40c0*/  IMAD.MOV.U32 R12, RZ, RZ, RZ ;  /* 0x000000ffff0c7224 */ /* 0x001fce00078e00ff */
.L_x_59:
[----:B------:R-:W-:-:S05]  /*40d0*/  IMAD R13, R12, 0x4, R7 ;  /* 0x000000040c0d7824 */ /* 0x000fca00078e0207 */
[----:B-1----:R0:W5:Y:S01]  /*40e0*/  LDL R15, [R13] ;  /* 0x000000000d0f7983 */ /* 0x0021620000100800 */
[----:B------:R-:W-:Y:S01]  /*40f0*/  BSSY.RECONVERGENT B8, `(.L_x_55) ;  /* 0x0000013000087945 */ /* 0x000fe20003800200 */
[----:B------:R-:W-:-:S07]  /*4100*/  IMAD.MOV.U32 R14, RZ, RZ, RZ ;  /* 0x000000ffff0e7224 */ /* 0x000fce00078e00ff */
.L_x_57:
[----:B0----5:R-:W-:-:S04]  /*4110*/  SHF.R.U32.HI R13, RZ, R14, R15 ;  /* 0x0000000eff0d7219 */ /* 0x021fc8000001160f */
[----:B------:R-:W-:-:S04]  /*4120*/  LOP3.LUT R13, R13, 0x1, RZ, 0xc0, !PT ;  /* 0x000000010d0d7812 */ /* 0x000fc800078ec0ff */
[----:B------:R-:W-:-:S13]  /*4130*/  ISETP.NE.U32.AND P2, PT, R13, 0x1, PT ;  /* 0x000000010d00780c */ /* 0x000fda0003f45070 */
[----:B------:R-:W-:Y:S05]  /*4140*/  @!P2 BRA `(.L_x_56) ;  /* 0x00000000001ca947 */ /* 0x000fea0003800000 */
[----:B------:R-:W0:Y:S01]  /*4150*/  LDCU UR4, c[0x0][0x380] ;  /* 0x00007000ff0477ac */ /* 0x000e220008000800 */
[----:B------:R-:W-:Y:S02]  /*4160*/  VIADD R14, R14, 0x1 ;  /* 0x000000010e0e7836 */ /* 0x000fe40000000000 */
[----:B0-----:R-:W-:-:S05]  /*4170*/  IMAD.U32 R13, RZ, RZ, UR4 ;  /* 0x00000004ff0d7e24 */ /* 0x001fca000f8e00ff */
[----:B------:R-:W-:-:S13]  /*4180*/  ISETP.NE.AND P2, PT, R14, R13, PT ;  /* 0x0000000d0e00720c */ /* 0x000fda0003f45270 */
[----:B------:R-:W-:Y:S05]  /*4190*/  @P2 BRA `(.L_x_57) ;  /* 0xfffffffc00dc2947 */ /* 0x000fea000383ffff */
[----:B------:R-:W-:Y:S01]  /*41a0*/  IMAD.MOV.U32 R14, RZ, RZ, RZ ;  /* 0x000000ffff0e7224 */ /* 0x000fe200078e00ff */
[----:B------:R-:W-:Y:S06]  /*41b0*/  BRA `(.L_x_58) ;  /* 0x0000000000187947 */ /* 0x000fec0003800000 */
.L_x_56:
[----:B------:R-:W0:Y:S01]  /*41c0*/  LDCU UR4, c[0x0][0x380] ;  /* 0x00007000ff0477ac */ /* 0x000e220008000800 */
[----:B------:R-:W-:Y:S01]  /*41d0*/  LOP3.LUT R14, RZ, R14, RZ, 0x33, !PT ;  /* 0x0000000eff0e7212 */ /* 0x000fe200078e33ff */
[----:B------:R-:W-:Y:S02]  /*41e0*/  IMAD.MOV.U32 R15, RZ, RZ, 0x1 ;  /* 0x00000001ff0f7424 */ /* 0x000fe400078e00ff */
[----:B0-----:R-:W-:-:S04]  /*41f0*/  IMAD.U32 R13, RZ, RZ, UR4 ;  /* 0x00000004ff0d7e24 */ /* 0x001fc8000f8e00ff */
[----:B------:R-:W-:-:S05]  /*4200*/  IMAD.IADD R14, R14, 0x1, R13 ;  /* 0x000000010e0e7824 */ /* 0x000fca00078e020d */
[----:B------:R-:W-:-:S07]  /*4210*/  SHF.L.U32 R14, R15, R14, RZ ;  /* 0x0000000e0f0e7219 */ /* 0x000fce00000006ff */
.L_x_58:
[----:B------:R-:W-:Y:S05]  /*4220*/  BSYNC.RECONVERGENT B8 ;  /* 0x0000000000087941 */ /* 0x000fea0003800200 */
.L_x_55:
[C---:B------:R-:W-:Y:S02]  /*4230*/  IMAD R15, R12.reuse, 0x4, R1 ;  /* 0x000000040c0f7824 */ /* 0x040fe400078e0201 */
[----:B------:R-:W-:-:S03]  /*4240*/  VIADD R12, R12, 0x1 ;  /* 0x000000010c0c7836 */ /* 0x000fc60000000000 */
[----:B------:R0:W-:Y:S02]  /*4250*/  STL [R15], R14 ;  /* 0x0000000e0f007387 */ /* 0x0001e40000100800 */
[----:B------:R-:W-:-:S13]  /*4260*/  ISETP.NE.AND P2, PT, R12, R13, PT ;  /* 0x0000000d0c00720c */ /* 0x000fda0003f45270 */
[----:B0-----:R-:W-:Y:S05]  /*4270*/  @P2 BRA `(.L_x_59) ;  /* 0xfffffffc00942947 */ /* 0x001fea000383ffff */
[----:B------:R-:W-:Y:S05]  /*4280*/  BSYNC.RECONVERGENT B7 ;  /* 0x0000000000077941 */ /* 0x000fea0003800200 */
.L_x_54:
[----:B------:R-:W2:Y:S04]  /*4290*/  LDL R15, [R1+0xd8] ;  /* 0x0000d800010f7983 */ /* 0x000ea80000100800 */
[----:B------:R-:W2:Y:S02]  /*42a0*/  LDL R12, [R1] ;  /* 0x00000000010c7983 */ /* 0x000ea40000100800 */
[----:B--2---:R-:W-:-:S05]  /*42b0*/  IMAD.IADD R12, R15, 0x1, -R12 ;  /* 0x000000010f0c7824 */ /* 0x004fca00078e0a0c */
[C---:B------:R-:W-:Y:S02]  /*42c0*/  ISETP.NE.AND P4, PT, R12.reuse, RZ, PT ;  /* 0x000000ff0c00720c */ /* 0x040fe40003f85270 */
[----:B------:R-:W-:-:S11]  /*42d0*/  ISETP.GT.AND P2, PT, R12, RZ, PT ;  /* 0x000000ff0c00720c */ /* 0x000fd60003f44270 */
[----:B------:R-:W-:Y:S05]  /*42e0*/  @P4 BRA `(.L_x_60) ;  /* 0x0000000000304947 */ /* 0x000fea0003800000 */
[----:B------:R-:W0:Y:S01]  /*42f0*/  LDC R13, c[0x0][0x380] ;  /* 0x0000e000ff0d7b82 */ /* 0x000e220000000800 */
[----:B------:R-:W-:-:S07]  /*4300*/  IMAD.MOV.U32 R12, RZ, RZ, RZ ;  /* 0x000000ffff0c7224 */ /* 0x000fce00078e00ff */
.L_x_61:
[----:B------:R-:W-:-:S05]  /*4310*/  VIADD R12, R12, 0x1 ;  /* 0x000000010c0c7836 */ /* 0x000fca0000000000 */
[----:B0-----:R-:W-:-:S13]  /*4320*/  ISETP.NE.AND P2, PT, R12, R13, PT ;  /* 0x0000000d0c00720c */ /* 0x001fda0003f45270 */
        /* <DEDUP_REMOVED lines=8> */
.L_x_60:
[----:B------:R-:W-:Y:S01]  /*43b0*/  IMAD.MOV.U32 R12, RZ, RZ, RZ ;  /* 0x000000ffff0c7224 */ /* 0x000fe200078e00ff */
[----:B------:R-:W-:Y:S06]  /*43c0*/  @P2 BRA `(.L_x_27) ;  /* 0x0000002c00182947 */ /* 0x000fec0003800000 */
.L_x_53:
[----:B------:R-:W-:Y:S05]  /*43d0*/  @!P1 BRA `(.L_x_62) ;  /* 0x0000002c00109947 */ /* 0x000fea0003800000 */
[----:B------:R-:W-:Y:S05]  /*43e0*/  @!P3 BRA `(.L_x_63) ;  /* 0x0000000c00a0b947 */ /* 0x000fea0003800000 */
[----:B------:R-:W-:Y:S01]  /*43f0*/  BSSY.RECONVERGENT B7, `(.L_x_64) ;  /* 0x00000d3000077945 */ /* 0x000fe20003800200 */
[----:B------:R-:W-:-:S07]  /*4400*/  IMAD.MOV.U32 R24, RZ, RZ, RZ ;  /* 0x000000ffff187224 */ /* 0x000fce00078e00ff */
.L_x_71:
[----:B------:R-:W2:Y:S01]  /*4410*/  LDCU UR4, c[0x0][0x380] ;  /* 0x00007000ff0477ac */ /* 0x000ea20008000800 */
[----:B------:R-:W-:Y:S02]  /*4420*/  IMAD.MOV.U32 R26, RZ, RZ, RZ ;  /* 0x000000ffff1a7224 */ /* 0x000fe400078e00ff */
[----:B------:R-:W-:Y:S01]  /*4430*/  IMAD.MOV.U32 R23, RZ, RZ, RZ ;  /* 0x000000ffff177224 */ /* 0x000fe200078e00ff */
[----:B--2---:R-:W-:-:S04]  /*4440*/  UIADD3 UR4, UPT, UPT, UR4, -0x1, URZ ;  /* 0xffffffff04047890 */ /* 0x004fc8000fffe0ff */
[----:B------:R-:W-:-:S09]  /*4450*/  UISETP.GE.U32.AND UP0, UPT, UR4, 0xf, UPT ;  /* 0x0000000f0400788c */ /* 0x000fd2000bf06070 */
[----:B------:R-:W-:Y:S05]  /*4460*/  BRA.U !UP0, `(.L_x_65) ;  /* 0x0000000508707547 */ /* 0x000fea000b800000 */
[----:B------:R-:W-:Y:S01]  /*4470*/  BSSY.RECONVERGENT B8, `(.L_x_66) ;  /* 0x000005a000087945 */ /* 0x000fe20003800200 */
[----:B------:R-:W-:Y:S02]  /*4480*/  IMAD.MOV.U32 R26, RZ, RZ, RZ ;  /* 0x000000ffff1a7224 */ /* 0x000fe400078e00ff */
[----:B------:R-:W-:-:S07]  /*4490*/  IMAD.MOV.U32 R23, RZ, RZ, RZ ;  /* 0x000000ffff177224 */ /* 0x000fce00078e00ff */
.L_x_67:
[----:B------:R-:W-:Y:S01]  /*44a0*/  IMAD R27, R26, 0x4, R1 ;  /* 0x000000041a1b7824 */ /* 0x000fe200078e0201 */
[----:B------:R-:W2:Y:S04]  /*44b0*/  LDCU UR4, c[0x0][0x380] ;  /* 0x00007000ff0477ac */ /* 0x000ea80008000800 */
[----:B01----:R-:W3:Y:S04]  /*44c0*/  LDL.64 R14, [R27] ;  /* 0x000000001b0e7983 */ /* 0x003ee80000100a00 */
[----:B------:R-:W4:Y:S04]  /*44d0*/  LDL.64 R16, [R27+0x8] ;  /* 0x000008001b107983 */ /* 0x000f280000100a00 */
[----:B------:R-:W5:Y:S04]  /*44e0*/  LDL.64 R18, [R27+0x10] ;  /* 0x000010001b127983 */ /* 0x000f680000100a00 */
[----:B------:R-:W5:Y:S01]  /*44f0*/  LDL.64 R12, [R27+0x18] ;  /* 0x000018001b0c7983 */ /* 0x000f620000100a00 */
[----:B------:R-:W-:-:S05]  /*4500*/  LOP3.LUT R25, RZ, R26, RZ, 0x33, !PT ;  /* 0x0000001aff197212 */ /* 0x000fca00078e33ff */
[----:B--2---:R-:W-:Y:S01]  /*4510*/  VIADD R25, R25, UR4 ;  /* 0x0000000419197c36 */ /* 0x004fe20008000000 */
[-C--:B---3--:R-:W-:Y:S02]  /*4520*/  SHF.R.U32.HI R14, RZ, R24.reuse, R14 ;  /* 0x00000018ff0e7219 */ /* 0x088fe4000001160e */
[----:B------:R-:W-:Y:S02]  /*4530*/  SHF.R.U32.HI R15, RZ, R24, R15 ;  /* 0x00000018ff0f7219 */ /* 0x000fe4000001160f */
[----:B------:R-:W-:Y:S02]  /*4540*/  LOP3.LUT R14, R14, 0x1, RZ, 0xc0, !PT ;  /* 0x000000010e0e7812 */ /* 0x000fe400078ec0ff */
[----:B------:R-:W-:Y:S02]  /*4550*/  LOP3.LUT R15, R15, 0x1, RZ, 0xc0, !PT ;  /* 0x000000010f0f7812 */ /* 0x000fe400078ec0ff */
[----:B------:R-:W-:Y:S02]  /*4560*/  SHF.L.U32 R14, R14, R25, RZ ;  /* 0x000000190e0e7219 */ /* 0x000fe400000006ff */
[----:B------:R-:W-:-:S02]  /*4570*/  IADD3 R25, PT, PT, -R26, UR4, RZ ;  /* 0x000000041a197c10 */ /* 0x000fc4000fffe1ff */
[-C--:B----4-:R-:W-:Y:S02]  /*4580*/  SHF.R.U32.HI R16, RZ, R24.reuse, R16 ;  /* 0x00000018ff107219 */ /* 0x090fe40000011610 */
[-C--:B------:R-:W-:Y:S01]  /*4590*/  SHF.R.U32.HI R17, RZ, R24.reuse, R17 ;  /* 0x00000018ff117219 */ /* 0x080fe20000011611 */
[----:B------:R-:W-:Y:S01]  /*45a0*/  VIADD R28, R25, 0xfffffffe ;  /* 0xfffffffe191c7836 */ /* 0x000fe20000000000 */
[----:B-----5:R-:W-:Y:S02]  /*45b0*/  SHF.R.U32.HI R18, RZ, R24, R18 ;  /* 0x00000018ff127219 */ /* 0x020fe40000011612 */
[----:B------:R-:W-:Y:S02]  /*45c0*/  LOP3.LUT R17, R17, 0x1, RZ, 0xc0, !PT ;  /* 0x0000000111117812 */ /* 0x000fe400078ec0ff */
[----:B------:R-:W-:Y:S02]  /*45d0*/  SHF.L.U32 R15, R15, R28, RZ ;  /* 0x0000001c0f0f7219 */ /* 0x000fe400000006ff */
[----:B------:R-:W-:-:S02]  /*45e0*/  SHF.R.U32.HI R19, RZ, R24, R19 ;  /* 0x00000018ff137219 */ /* 0x000fc40000011613 */
[----:B------:R-:W-:Y:S02]  /*45f0*/  LOP3.LUT R14, R15, R14, R23, 0xfe, !PT ;  /* 0x0000000e0f0e7212 */ /* 0x000fe400078efe17 */
[----:B------:R-:W-:Y:S01]  /*4600*/  LOP3.LUT R15, R16, 0x1, RZ, 0xc0, !PT ;  /* 0x00000001100f7812 */ /* 0x000fe200078ec0ff */
[----:B------:R-:W-:Y:S01]  /*4610*/  VIADD R16, R25, 0xfffffffd ;  /* 0xfffffffd19107836 */ /* 0x000fe20000000000 */
[----:B------:R-:W-:Y:S02]  /*4620*/  LOP3.LUT R18, R18, 0x1, RZ, 0xc0, !PT ;  /* 0x0000000112127812 */ /* 0x000fe400078ec0ff */
[----:B------:R-:W-:Y:S02]  /*4630*/  LOP3.LUT R19, R19, 0x1, RZ, 0xc0, !PT ;  /* 0x0000000113137812 */ /* 0x000fe400078ec0ff */
[----:B------:R-:W-:Y:S01]  /*4640*/  SHF.L.U32 R15, R15, R16, RZ ;  /* 0x000000100f0f7219 */ /* 0x000fe200000006ff */
[----:B------:R-:W-:-:S05]  /*4650*/  VIADD R16, R25, 0xfffffffc ;  /* 0xfffffffc19107836 */ /* 0x000fca0000000000 */
[----:B------:R-:W-:-:S04]  /*4660*/  SHF.L.U32 R16, R17, R16, RZ ;  /* 0x0000001011107219 */ /* 0x000fc800000006ff */
[----:B------:R-:W-:Y:S01]  /*4670*/  LOP3.LUT R16, R16, R15, R14, 0xfe, !PT ;  /* 0x0000000f10107212 */ /* 0x000fe200078efe0e */
[C---:B------:R-:W-:Y:S02]  /*4680*/  VIADD R15, R25.reuse, 0xfffffffb ;  /* 0xfffffffb190f7836 */ /* 0x040fe40000000000 */
[----:B------:R-:W-:Y:S01]  /*4690*/  VIADD R14, R25, 0xfffffffa ;  /* 0xfffffffa190e7836 */ /* 0x000fe20000000000 */
[----:B------:R-:W-:Y:S02]  /*46a0*/  SHF.R.U32.HI R13, RZ, R24, R13 ;  /* 0x00000018ff0d7219 */ /* 0x000fe4000001160d */
[----:B------:R-:W-:Y:S02]  /*46b0*/  SHF.L.U32 R17, R18, R15, RZ ;  /* 0x0000000f12117219 */ /* 0x000fe400000006ff */
[----:B------:R-:W-:Y:S02]  /*46c0*/  SHF.L.U32 R19, R19, R14, RZ ;  /* 0x0000000e13137219 */ /* 0x000fe400000006ff */
[----:B------:R-:W2:Y:S01]  /*46d0*/  LDL.64 R14, [R27+0x20] ;  /* 0x000020001b0e7983 */ /* 0x000ea20000100a00 */
[----:B------:R-:W-:Y:S01]  /*46e0*/  SHF.R.U32.HI R12, RZ, R24, R12 ;  /* 0x00000018ff0c7219 */ /* 0x000fe2000001160c */
[----:B------:R-:W-:Y:S01]  /*46f0*/  VIADD R18, R25, 0xfffffff8 ;  /* 0xfffffff819127836 */ /* 0x000fe20000000000 */
[----:B------:R-:W-:-:S02]  /*4700*/  LOP3.LUT R16, R19, R17, R16, 0xfe, !PT ;  /* 0x0000001113107212 */ /* 0x000fc400078efe10 */
[----:B------:R-:W-:Y:S01]  /*4710*/  LOP3.LUT R17, R13, 0x1, RZ, 0xc0, !PT ;  /* 0x000000010d117812 */ /* 0x000fe200078ec0ff */
[----:B------:R-:W-:Y:S01]  /*4720*/  VIADD R13, R25, 0xfffffff9 ;  /* 0xfffffff9190d7836 */ /* 0x000fe20000000000 */
[----:B------:R-:W-:Y:S02]  /*4730*/  LOP3.LUT R12, R12, 0x1, RZ, 0xc0, !PT ;  /* 0x000000010c0c7812 */ /* 0x000fe400078ec0ff */
[----:B------:R-:W-:Y:S02]  /*4740*/  SHF.L.U32 R17, R17, R18, RZ ;  /* 0x0000001211117219 */ /* 0x000fe400000006ff */
[----:B------:R-:W-:Y:S01]  /*4750*/  SHF.L.U32 R23, R12, R13, RZ ;  /* 0x0000000d0c177219 */ /* 0x000fe200000006ff */
[----:B------:R-:W3:Y:S04]  /*4760*/  LDL.64 R18, [R27+0x38] ;  /* 0x000038001b127983 */ /* 0x000ee80000100a00 */
[----:B------:R-:W4:Y:S01]  /*4770*/  LDL.64 R12, [R27+0x28] ;  /* 0x000028001b0c7983 */ /* 0x000f220000100a00 */
[----:B------:R-:W-:-:S03]  /*4780*/  LOP3.LUT R23, R17, R23, R16, 0xfe, !PT ;  /* 0x0000001711177212 */ /* 0x000fc600078efe10 */
[----:B------:R-:W5:Y:S01]  /*4790*/  LDL.64 R16, [R27+0x30] ;  /* 0x000030001b107983 */ /* 0x000f620000100a00 */
[C---:B------:R-:W-:Y:S02]  /*47a0*/  VIADD R29, R25.reuse, 0xfffffff7 ;  /* 0xfffffff7191d7836 */ /* 0x040fe40000000000 */
[----:B------:R-:W-:Y:S02]  /*47b0*/  VIADD R28, R25, 0xfffffff6 ;  /* 0xfffffff6191c7836 */ /* 0x000fe40000000000 */
[----:B------:R-:W-:-:S05]  /*47c0*/  VIADD R26, R26, 0x10 ;  /* 0x000000101a1a7836 */ /* 0x000fca0000000000 */
        /* <DEDUP_REMOVED lines=8> */
[-C--:B----4-:R-:W-:Y:S02]  /*4850*/  SHF.R.U32.HI R12, RZ, R24.reuse, R12 ;  /* 0x00000018ff0c7219 */ /* 0x090fe4000001160c */
[-C--:B------:R-:W-:Y:S01]  /*4860*/  SHF.R.U32.HI R15, RZ, R24.reuse, R13 ;  /* 0x00000018ff0f7219 */ /* 0x080fe2000001160d */
[----:B------:R-:W-:Y:S01]  /*4870*/  VIADD R13, R25, 0xfffffff5 ;  /* 0xfffffff5190d7836 */ /* 0x000fe20000000000 */
[----:B------:R-:W-:Y:S02]  /*4880*/  LOP3.LUT R12, R12, 0x1, RZ, 0xc0, !PT ;  /* 0x000000010c0c7812 */ /* 0x000fe400078ec0ff */
[----:B------:R-:W-:Y:S02]  /*4890*/  LOP3.LUT R15, R15, 0x1, RZ, 0xc0, !PT ;  /* 0x000000010f0f7812 */ /* 0x000fe400078ec0ff */
[----:B------:R-:W-:Y:S01]  /*48a0*/  SHF.L.U32 R13, R12, R13, RZ ;  /* 0x0000000d0c0d7219 */ /* 0x000fe200000006ff */
[----:B------:R-:W-:Y:S01]  /*48b0*/  VIADD R12, R25, 0xfffffff4 ;  /* 0xfffffff4190c7836 */ /* 0x000fe20000000000 */
[----:B-----5:R-:W-:-:S04]  /*48c0*/  SHF.R.U32.HI R16, RZ, R24, R16 ;  /* 0x00000018ff107219 */ /* 0x020fc80000011610 */
[----:B------:R-:W-:Y:S02]  /*48d0*/  SHF.L.U32 R12, R15, R12, RZ ;  /* 0x0000000c0f0c7219 */ /* 0x000fe400000006ff */
[-C--:B------:R-:W-:Y:S02]  /*48e0*/  SHF.R.U32.HI R17, RZ, R24.reuse, R17 ;  /* 0x00000018ff117219 */ /* 0x080fe40000011611 */
[----:B------:R-:W-:Y:S01]  /*48f0*/  LOP3.LUT R14, R12, R13, R14, 0xfe, !PT ;  /* 0x0000000d0c0e7212 */ /* 0x000fe200078efe0e */
[C---:B------:R-:W-:Y:S01]  /*4900*/  VIADD R12, R25.reuse, 0xfffffff3 ;  /* 0xfffffff3190c7836 */ /* 0x040fe20000000000 */
[----:B------:R-:W-:Y:S01]  /*4910*/  LOP3.LUT R13, R16, 0x1, RZ, 0xc0, !PT ;  /* 0x00000001100d7812 */ /* 0x000fe200078ec0ff */
[----:B------:R-:W-:Y:S01]  /*4920*/  VIADD R16, R25, 0xfffffff2 ;  /* 0xfffffff219107836 */ /* 0x000fe20000000000 */
[----:B------:R-:W-:Y:S02]  /*4930*/  LOP3.LUT R17, R17, 0x1, RZ, 0xc0, !PT ;  /* 0x0000000111117812 */ /* 0x000fe400078ec0ff */
[----:B---3--:R-:W-:-:S02]  /*4940*/  SHF.R.U32.HI R18, RZ, R24, R18 ;  /* 0x00000018ff127219 */ /* 0x008fc40000011612 */
[----:B------:R-:W-:Y:S01]  /*4950*/  SHF.R.U32.HI R19, RZ, R24, R19 ;  /* 0x00000018ff137219 */ /* 0x000fe20000011613 */
[----:B------:R-:W-:Y:S01]  /*4960*/  VIADD R15, R25, 0xfffffff1 ;  /* 0xfffffff1190f7836 */ /* 0x000fe20000000000 */
[----:B------:R-:W-:Y:S01]  /*4970*/  SHF.L.U32 R13, R13, R12, RZ ;  /* 0x0000000c0d0d7219 */ /* 0x000fe200000006ff */
[----:B------:R-:W-:Y:S01]  /*4980*/  VIADD R12, R25, 0xfffffff0 ;  /* 0xfffffff0190c7836 */ /* 0x000fe20000000000 */
[----:B------:R-:W-:Y:S02]  /*4990*/  SHF.L.U32 R16, R17, R16, RZ ;  /* 0x0000001011107219 */ /* 0x000fe400000006ff */
[----:B------:R-:W-:Y:S02]  /*49a0*/  LOP3.LUT R18, R18, 0x1, RZ, 0xc0, !PT ;  /* 0x0000000112127812 */ /* 0x000fe400078ec0ff */
[----:B------:R-:W-:Y:S02]  /*49b0*/  LOP3.LUT R19, R19, 0x1, RZ, 0xc0, !PT ;  /* 0x0000000113137812 */ /* 0x000fe400078ec0ff */
[----:B------:R-:W-:-:S02]  /*49c0*/  LOP3.LUT R13, R16, R13, R14, 0xfe, !PT ;  /* 0x0000000d100d7212 */ /* 0x000fc400078efe0e */
[----:B------:R-:W-:Y:S02]  /*49d0*/  SHF.L.U32 R18, R18, R15, RZ ;  /* 0x0000000f12127219 */ /* 0x000fe400000006ff */
[----:B------:R-:W-:-:S04]  /*49e0*/  SHF.L.U32 R12, R19, R12, RZ ;  /* 0x0000000c130c7219 */ /* 0x000fc800000006ff */
[----:B------:R-:W-:Y:S01]  /*49f0*/  LOP3.LUT R23, R12, R18, R13, 0xfe, !PT ;  /* 0x000000120c177212 */ /* 0x000fe200078efe0d */
[----:B------:R-:W-:Y:S06]  /*4a00*/  @P1 BRA `(.L_x_67) ;  /* 0xfffffff800a41947 */ /* 0x000fec000383ffff */
[----:B------:R-:W-:Y:S05]  /*4a10*/  BSYNC.RECONVERGENT B8 ;  /* 0x0000000000087941 */ /* 0x000fea0003800200 */
.L_x_66:
[----:B------:R-:W-:-:S07]  /*4a20*/  IMAD.MOV.U32 R26, RZ, RZ, R3 ;  /* 0x000000ffff1a7224 */ /* 0x000fce00078e0003 */
.L_x_65:
[----:B------:R-:W-:-:S13]  /*4a30*/  ISETP.NE.AND P1, PT, R21, RZ, PT ;  /* 0x000000ff1500720c */ /* 0x000fda0003f25270 */
[----:B------:R-:W-:Y:S05]  /*4a40*/  @!P1 BRA `(.L_x_68) ;  /* 0x0000000400989947 */ /* 0x000fea0003800000 */
[----:B------:R-:W-:Y:S02]  /*4a50*/  ISETP.GE.U32.AND P1, PT, R20, 0x7, PT ;  /* 0x000000071400780c */ /* 0x000fe40003f26070 */
[----:B------:R-:W-:-:S11]  /*4a60*/  ISETP.NE.AND P2, PT, R11, RZ, PT ;  /* 0x000000ff0b00720c */ /* 0x000fd60003f45270 */
[----:B------:R-:W-:Y:S05]  /*4a70*/  @!P1 BRA `(.L_x_69) ;  /* 0x0000000000b49947 */ /* 0x000fea0003800000 */
[----:B------:R-:W-:Y:S01]  /*4a80*/  IMAD R27, R26, 0x4, R1 ;  /* 0x000000041a1b7824 */ /* 0x000fe200078e0201 */
[----:B------:R-:W2:Y:S04]  /*4a90*/  LDCU UR4, c[0x0][0x380] ;  /* 0x00007000ff0477ac */ /* 0x000ea80008000800 */
[----:B0-----:R-:W3:Y:S04]  /*4aa0*/  LDL.64 R12, [R27] ;  /* 0x000000001b0c7983 */ /* 0x001ee80000100a00 */
[----:B-1----:R-:W4:Y:S04]  /*4ab0*/  LDL.64 R14, [R27+0x8] ;  /* 0x000008001b0e7983 */ /* 0x002f280000100a00 */
[----:B------:R-:W5:Y:S04]  /*4ac0*/  LDL.64 R16, [R27+0x10] ;  /* 0x000010001b107983 */ /* 0x000f680000100a00 */
[----:B------:R-:W5:Y:S01]  /*4ad0*/  LDL.64 R18, [R27+0x18] ;  /* 0x000018001b127983 */ /* 0x000f620000100a00 */
[----:B------:R-:W-:-:S05]  /*4ae0*/  LOP3.LUT R25, RZ, R26, RZ, 0x33, !PT ;  /* 0x0000001aff197212 */ /* 0x000fca00078e33ff */
[----:B--2---:R-:W-:Y:S01]  /*4af0*/  VIADD R25, R25, UR4 ;  /* 0x0000000419197c36 */ /* 0x004fe20008000000 */
[-C--:B---3--:R-:W-:Y:S02]  /*4b00*/  SHF.R.U32.HI R12, RZ, R24.reuse, R12 ;  /* 0x00000018ff0c7219 */ /* 0x088fe4000001160c */
[-C--:B------:R-:W-:Y:S02]  /*4b10*/  SHF.R.U32.HI R13, RZ, R24.reuse, R13 ;  /* 0x00000018ff0d7219 */ /* 0x080fe4000001160d */
[----:B------:R-:W-:Y:S02]  /*4b20*/  LOP3.LUT R12, R12, 0x1, RZ, 0xc0, !PT ;  /* 0x000000010c0c7812 */ /* 0x000fe400078ec0ff */
[----:B------:R-:W-:Y:S02]  /*4b30*/  LOP3.LUT R13, R13, 0x1, RZ, 0xc0, !PT ;  /* 0x000000010d0d7812 */ /* 0x000fe400078ec0ff */
[----:B------:R-:W-:Y:S02]  /*4b40*/  SHF.L.U32 R25, R12, R25, RZ ;  /* 0x000000190c197219 */ /* 0x000fe400000006ff */
[C---:B------:R-:W-:Y:S01]  /*4b50*/  IADD3 R12, PT, PT, -R26.reuse, UR4, RZ ;  /* 0x000000041a0c7c10 */ /* 0x040fe2000fffe1ff */
[----:B------:R-:W-:Y:S01]  /*4b60*/  VIADD R26, R26, 0x8 ;  /* 0x000000081a1a7836 */ /* 0x000fe20000000000 */
[----:B----4-:R-:W-:-:S02]  /*4b70*/  SHF.R.U32.HI R14, RZ, R24, R14 ;  /* 0x00000018ff0e7219 */ /* 0x010fc4000001160e */
[-C--:B------:R-:W-:Y:S01]  /*4b80*/  SHF.R.U32.HI R15, RZ, R24.reuse, R15 ;  /* 0x00000018ff0f7219 */ /* 0x080fe2000001160f */
[----:B------:R-:W-:Y:S01]  /*4b90*/  VIADD R28, R12, 0xfffffffe ;  /* 0xfffffffe0c1c7836 */ /* 0x000fe20000000000 */
[----:B------:R-:W-:Y:S02]  /*4ba0*/  LOP3.LUT R14, R14, 0x1, RZ, 0xc0, !PT ;  /* 0x000000010e0e7812 */ /* 0x000fe400078ec0ff */
[----:B-----5:R-:W-:Y:S02]  /*4bb0*/  SHF.R.U32.HI R16, RZ, R24, R16 ;  /* 0x00000018ff107219 */ /* 0x020fe40000011610 */
[----:B------:R-:W-:Y:S01]  /*4bc0*/  SHF.L.U32 R28, R13, R28, RZ ;  /* 0x0000001c0d1c7219 */ /* 0x000fe200000006ff */
        /* <DEDUP_REMOVED lines=9> */
[----:B------:R-:W-:Y:S02]  /*4c60*/  SHF.R.U32.HI R18, RZ, R24, R18 ;  /* 0x00000018ff127219 */ /* 0x000fe40000011612 */
        /* <DEDUP_REMOVED lines=14> */
.L_x_69:
[----:B------:R-:W-:Y:S05]  /*4d50*/  @!P2 BRA `(.L_x_68) ;  /* 0x0000000000d4a947 */ /* 0x000fea0003800000 */
[----:B------:R-:W-:Y:S02]  /*4d60*/  ISETP.GE.U32.AND P1, PT, R9, 0x3, PT ;  /* 0x000000030900780c */ /* 0x000fe40003f26070 */
[----:B------:R-:W-:-:S11]  /*4d70*/  ISETP.NE.AND P2, PT, R4, RZ, PT ;  /* 0x000000ff0400720c */ /* 0x000fd60003f45270 */
[----:B------:R-:W-:Y:S05]  /*4d80*/  @!P1 BRA `(.L_x_70) ;  /* 0x0000000000649947 */ /* 0x000fea0003800000 */
[----:B------:R-:W-:Y:S01]  /*4d90*/  IMAD R16, R26, 0x4, R1 ;  /* 0x000000041a107824 */ /* 0x000fe200078e0201 */
[----:B------:R-:W2:Y:S04]  /*4da0*/  LDCU UR4, c[0x0][0x380] ;  /* 0x00007000ff0477ac */ /* 0x000ea80008000800 */
[----:B0-----:R-:W3:Y:S04]  /*4db0*/  LDL.64 R12, [R16] ;  /* 0x00000000100c7983 */ /* 0x001ee80000100a00 */
[----:B-1----:R-:W4:Y:S01]  /*4dc0*/  LDL.64 R14, [R16+0x8] ;  /* 0x00000800100e7983 */ /* 0x002f220000100a00 */
[----:B------:R-:W-:-:S05]  /*4dd0*/  LOP3.LUT R17, RZ, R26, RZ, 0x33, !PT ;  /* 0x0000001aff117212 */ /* 0x000fca00078e33ff */
[----:B--2---:R-:W-:Y:S01]  /*4de0*/  VIADD R18, R17, UR4 ;  /* 0x0000000411127c36 */ /* 0x004fe20008000000 */
[-C--:B---3--:R-:W-:Y:S02]  /*4df0*/  SHF.R.U32.HI R12, RZ, R24.reuse, R12 ;  /* 0x00000018ff0c7219 */ /* 0x088fe4000001160c */
[----:B------:R-:W-:Y:S02]  /*4e00*/  SHF.R.U32.HI R19, RZ, R24, R13 ;  /* 0x00000018ff137219 */ /* 0x000fe4000001160d */
[----:B------:R-:W-:Y:S02]  /*4e10*/  LOP3.LUT R17, R12, 0x1, RZ, 0xc0, !PT ;  /* 0x000000010c117812 */ /* 0x000fe400078ec0ff */
[C---:B------:R-:W-:Y:S01]  /*4e20*/  IADD3 R12, PT, PT, -R26.reuse, UR4, RZ ;  /* 0x000000041a0c7c10 */ /* 0x040fe2000fffe1ff */
[----:B------:R-:W-:Y:S01]  /*4e30*/  VIADD R26, R26, 0x4 ;  /* 0x000000041a1a7836 */ /* 0x000fe20000000000 */
[----:B------:R-:W-:Y:S02]  /*4e40*/  SHF.L.U32 R13, R17, R18, RZ ;  /* 0x00000012110d7219 */ /* 0x000fe400000006ff */
[-C--:B----4-:R-:W-:Y:S01]  /*4e50*/  SHF.R.U32.HI R17, RZ, R24.reuse, R14 ;  /* 0x00000018ff117219 */ /* 0x090fe2000001160e */
[C---:B------:R-:W-:Y:S01]  /*4e60*/  VIADD R14, R12.reuse, 0xfffffffe ;  /* 0xfffffffe0c0e7836 */ /* 0x040fe20000000000 */
[----:B------:R-:W-:Y:S01]  /*4e70*/  LOP3.LUT R19, R19, 0x1, RZ, 0xc0, !PT ;  /* 0x0000000113137812 */ /* 0x000fe200078ec0ff */
[C---:B------:R-:W-:Y:S01]  /*4e80*/  VIADD R16, R12.reuse, 0xfffffffd ;  /* 0xfffffffd0c107836 */ /* 0x040fe20000000000 */
[----:B------:R-:W-:Y:S01]  /*4e90*/  SHF.R.U32.HI R15, RZ, R24, R15 ;  /* 0x00000018ff0f7219 */ /* 0x000fe2000001160f */
        /* <DEDUP_REMOVED lines=8> */
.L_x_70:
[----:B------:R-:W-:Y:S05]  /*4f20*/  @!P2 BRA `(.L_x_68) ;  /* 0x000000000060a947 */ /* 0x000fea0003800000 */
[----:B-1----:R-:W-:Y:S01]  /*4f30*/  IMAD R14, R26, 0x4, R1 ;  /* 0x000000041a0e7824 */ /* 0x002fe200078e0201 */
[----:B------:R-:W1:Y:S04]  /*4f40*/  LDCU UR4, c[0x0][0x380] ;  /* 0x00007000ff0477ac */ /* 0x000e680008000800 */
[----:B0-----:R-:W2:Y:S01]  /*4f50*/  LDL.64 R12, [R14] ;  /* 0x000000000e0c7983 */ /* 0x001ea20000100a00 */
[----:B------:R-:W-:Y:S02]  /*4f60*/  ISETP.NE.AND P1, PT, R4, 0x1, PT ;  /* 0x000000010400780c */ /* 0x000fe40003f25270 */
[----:B------:R-:W-:-:S05]  /*4f70*/  LOP3.LUT R15, RZ, R26, RZ, 0x33, !PT ;  /* 0x0000001aff0f7212 */ /* 0x000fca00078e33ff */
[----:B-1----:R-:W-:Y:S01]  /*4f80*/  VIADD R15, R15, UR4 ;  /* 0x000000040f0f7c36 */ /* 0x002fe20008000000 */
        /* <DEDUP_REMOVED lines=18> */
.L_x_68:
[----:B------:R-:W2:Y:S01]  /*50b0*/  LDCU UR4, c[0x0][0x380] ;  /* 0x00007000ff0477ac */ /* 0x000ea20008000800 */
[C---:B0-----:R-:W-:Y:S02]  /*50c0*/  IMAD R12, R24.reuse, 0x4, R7 ;  /* 0x00000004180c7824 */ /* 0x041fe400078e0207 */
[----:B------:R-:W-:-:S03]  /*50d0*/  VIADD R24, R24, 0x1 ;  /* 0x0000000118187836 */ /* 0x000fc60000000000 */
[----:B------:R3:W-:Y:S01]  /*50e0*/  STL [R12], R23 ;  /* 0x000000170c007387 */ /* 0x0007e20000100800 */
[----:B--2---:R-:W-:-:S05]  /*50f0*/  IMAD.U32 R13, RZ, RZ, UR4 ;  /* 0x00000004ff0d7e24 */ /* 0x004fca000f8e00ff */
[----:B------:R-:W-:-:S13]  /*5100*/  ISETP.NE.AND P1, PT, R24, R13, PT ;  /* 0x0000000d1800720c */ /* 0x000fda0003f25270 */
[----:B---3--:R-:W-:Y:S05]  /*5110*/  @P1 BRA `(.L_x_71) ;  /* 0xfffffff000bc1947 */ /* 0x008fea000383ffff */
[----:B------:R-:W-:Y:S05]  /*5120*/  BSYNC.RECONVERGENT B7 ;  /* 0x0000000000077941 */ /* 0x000fea0003800200 */
.L_x_64:
[----:B-1----:R-:W2:Y:S04]  /*5130*/  LDL R15, [R1+0xd8] ;  /* 0x0000d800010f7983 */ /* 0x002ea80000100800 */
[----:B------:R-:W2:Y:S02]  /*5140*/  LDL R12, [R1+0x6c] ;  /* 0x00006c00010c7983 */ /* 0x000ea40000100800 */
[----:B--2---:R-:W-:-:S05]  /*5150*/  IMAD.IADD R12, R15, 0x1, -R12 ;  /* 0x000000010f0c7824 */ /* 0x004fca00078e0a0c */
[C---:B------:R-:W-:Y:S02]  /*5160*/  ISETP.NE.AND P2, PT, R12.reuse, RZ, PT ;  /* 0x000000ff0c00720c */ /* 0x040fe40003f45270 */
[----:B------:R-:W-:-:S11]  /*5170*/  ISETP.GT.AND P1, PT, R12, RZ, PT ;  /* 0x000000ff0c00720c */ /* 0x000fd60003f24270 */
[----:B------:R-:W-:Y:S05]  /*5180*/  @P2 BRA `(.L_x_72) ;  /* 0x0000000000302947 */ /* 0x000fea0003800000 */
[----:B------:R-:W0:Y:S01]  /*5190*/  LDC R13, c[0x0][0x380] ;  /* 0x0000e000ff0d7b82 */ /* 0x000e220000000800 */
[----:B------:R-:W-:-:S07]  /*51a0*/  IMAD.MOV.U32 R12, RZ, RZ, RZ ;  /* 0x000000ffff0c7224 */ /* 0x000fce00078e00ff */
.L_x_73:
[----:B------:R-:W-:-:S05]  /*51b0*/  VIADD R12, R12, 0x1 ;  /* 0x000000010c0c7836 */ /* 0x000fca0000000000 */
[----:B0-----:R-:W-:-:S13]  /*51c0*/  ISETP.NE.AND P1, PT, R12, R13, PT ;  /* 0x0000000d0c00720c */ /* 0x001fda0003f25270 */
        /* <DEDUP_REMOVED lines=8> */
.L_x_72:
[----:B------:R-:W-:Y:S01]  /*5250*/  IMAD.MOV.U32 R12, RZ, RZ, RZ ;  /* 0x000000ffff0c7224 */ /* 0x000fe200078e00ff */
[----:B------:R-:W-:Y:S06]  /*5260*/  @P1 BRA `(.L_x_27) ;  /* 0x0000001c00701947 */ /* 0x000fec0003800000 */
.L_x_63:
[----:B------:R-:W-:-:S13]  /*5270*/  ISETP.LT.OR P0, PT, R13, 0x1, P0 ;  /* 0x000000010d00780c */ /* 0x000fda0000701670 */
[----:B------:R-:W-:Y:S05]  /*5280*/  @P0 BRA `(.L_x_62) ;  /* 0x0000001c00640947 */ /* 0x000fea0003800000 */
[----:B------:R-:W-:Y:S01]  /*5290*/  BSSY.RECONVERGENT B7, `(.L_x_74) ;  /* 0x00000e1000077945 */ /* 0x000fe20003800200 */
[----:B0-----:R-:W-:-:S07]  /*52a0*/  IMAD.MOV.U32 R12, RZ, RZ, RZ ;  /* 0x000000ffff0c7224 */ /* 0x001fce00078e00ff */
.L_x_81:
[----:B------:R-:W0:Y:S01]  /*52b0*/  LDC R13, c[0x0][0x380] ;  /* 0x0000e000ff0d7b82 */ /* 0x000e220000000800 */
[----:B-1----:R-:W-:Y:S02]  /*52c0*/  IMAD.MOV.U32 R14, RZ, RZ, RZ ;  /* 0x000000ffff0e7224 */ /* 0x002fe400078e00ff */
[----:B------:R-:W-:Y:S02]  /*52d0*/  IMAD.MOV.U32 R16, RZ, RZ, RZ ;  /* 0x000000ffff107224 */ /* 0x000fe400078e00ff */
[----:B0-----:R-:W-:-:S05]  /*52e0*/  VIADD R13, R13, 0xffffffff ;  /* 0xffffffff0d0d7836 */ /* 0x001fca0000000000 */
[----:B------:R-:W-:-:S13]  /*52f0*/  ISETP.GE.U32.AND P1, PT, R13, 0xf, PT ;  /* 0x0000000f0d00780c */ /* 0x000fda0003f26070 */
[----:B------:R-:W-:Y:S05]  /*5300*/  @!P1 BRA `(.L_x_75) ;  /* 0x0000000400909947 */ /* 0x000fea0003800000 */
[----:B------:R-:W-:Y:S01]  /*5310*/  BSSY.RECONVERGENT B8, `(.L_x_76) ;  /* 0x0000062000087945 */ /* 0x000fe20003800200 */
[----:B------:R-:W-:Y:S02]  /*5320*/  IMAD.MOV.U32 R14, RZ, RZ, RZ ;  /* 0x000000ffff0e7224 */ /* 0x000fe400078e00ff */
[----:B------:R-:W-:-:S07]  /*5330*/  IMAD.MOV.U32 R16, RZ, RZ, RZ ;  /* 0x000000ffff107224 */ /* 0x000fce00078e00ff */
.L_x_77:
[----:B------:R-:W-:Y:S01]  /*5340*/  IMAD R13, R14, 0x4, R7 ;  /* 0x000000040e0d7824 */ /* 0x000fe200078e0207 */
[----:B------:R-:W0:Y:S04]  /*5350*/  LDCU UR4, c[0x0][0x380] ;  /* 0x00007000ff0477ac */ /* 0x000e280008000800 */
[----:B------:R-:W2:Y:S04]  /*5360*/  LDL R15, [R13] ;  /* 0x000000000d0f7983 */ /* 0x000ea80000100800 */
[----:B------:R-:W3:Y:S01]  /*5370*/  LDL R25, [R13+0x4] ;  /* 0x000004000d197983 */ /* 0x000ee20000100800 */
[----:B------:R-:W-:-:S03]  /*5380*/  LOP3.LUT R18, RZ, R14, RZ, 0x33, !PT ;  /* 0x0000000eff127212 */ /* 0x000fc600078e33ff */
[----:B------:R-:W4:Y:S04]  /*5390*/  LDL R17, [R13+0x8] ;  /* 0x000008000d117983 */ /* 0x000f280000100800 */
[----:B------:R-:W5:Y:S01]  /*53a0*/  LDL R19, [R13+0xc] ;  /* 0x00000c000d137983 */ /* 0x000f620000100800 */
[----:B0-----:R-:W-:-:S03]  /*53b0*/  VIADD R23, R18, UR4 ;  /* 0x0000000412177c36 */ /* 0x001fc60008000000 */
[----:B------:R-:W5:Y:S01]  /*53c0*/  LDL R29, [R13+0x3c] ;  /* 0x00003c000d1d7983 */ /* 0x000f620000100800 */
[----:B--2---:R-:W-:-:S04]  /*53d0*/  SHF.R.U32.HI R15, RZ, R12, R15 ;  /* 0x0000000cff0f7219 */ /* 0x004fc8000001160f */
[----:B------:R-:W-:Y:S02]  /*53e0*/  LOP3.LUT R18, R15, 0x1, RZ, 0xc0, !PT ;  /* 0x000000010f127812 */ /* 0x000fe400078ec0ff */
[----:B------:R-:W-:Y:S02]  /*53f0*/  IADD3 R15, PT, PT, -R14, UR4, RZ ;  /* 0x000000040e0f7c10 */ /* 0x000fe4000fffe1ff */
[----:B---3--:R-:W-:Y:S02]  /*5400*/  SHF.R.U32.HI R25, RZ, R12, R25 ;  /* 0x0000000cff197219 */ /* 0x008fe40000011619 */
[----:B------:R-:W-:Y:S01]  /*5410*/  SHF.L.U32 R27, R18, R23, RZ ;  /* 0x00000017121b7219 */ /* 0x000fe200000006ff */
[----:B------:R-:W-:Y:S01]  /*5420*/  VIADD R18, R15, 0xfffffffe ;  /* 0xfffffffe0f127836 */ /* 0x000fe20000000000 */
[----:B------:R-:W-:Y:S01]  /*5430*/  LOP3.LUT R25, R25, 0x1, RZ, 0xc0, !PT ;  /* 0x0000000119197812 */ /* 0x000fe200078ec0ff */
[----:B------:R-:W2:Y:S03]  /*5440*/  LDL R23, [R13+0x10] ;  /* 0x000010000d177983 */ /* 0x000ea60000100800 */
[----:B------:R-:W-:-:S02]  /*5450*/  SHF.L.U32 R18, R25, R18, RZ ;  /* 0x0000001219127219 */ /* 0x000fc400000006ff */
[----:B------:R-:W3:Y:S01]  /*5460*/  LDL R25, [R13+0x14] ;  /* 0x000014000d197983 */ /* 0x000ee20000100800 */
[-C--:B----4-:R-:W-:Y:S02]  /*5470*/  SHF.R.U32.HI R17, RZ, R12.reuse, R17 ;  /* 0x0000000cff117219 */ /* 0x090fe40000011611 */
[----:B------:R-:W-:Y:S01]  /*5480*/  LOP3.LUT R16, R18, R27, R16, 0xfe, !PT ;  /* 0x0000001b12107212 */ /* 0x000fe200078efe10 */
[----:B------:R-:W-:Y:S01]  /*5490*/  VIADD R18, R15, 0xfffffffd ;  /* 0xfffffffd0f127836 */ /* 0x000fe20000000000 */
[----:B------:R-:W-:Y:S02]  /*54a0*/  LOP3.LUT R17, R17, 0x1, RZ, 0xc0, !PT ;  /* 0x0000000111117812 */ /* 0x000fe400078ec0ff */
[----:B-----5:R-:W-:Y:S01]  /*54b0*/  SHF.R.U32.HI R19, RZ, R12, R19 ;  /* 0x0000000cff137219 */ /* 0x020fe20000011613 */
[----:B------:R-:W-:Y:S01]  /*54c0*/  VIADD R24, R15, 0xfffffffc ;  /* 0xfffffffc0f187836 */ /* 0x000fe20000000000 */
[----:B------:R-:W-:Y:S02]  /*54d0*/  SHF.L.U32 R27, R17, R18, RZ ;  /* 0x00000012111b7219 */ /* 0x000fe400000006ff */
[----:B------:R-:W-:Y:S01]  /*54e0*/  LOP3.LUT R19, R19, 0x1, RZ, 0xc0, !PT ;  /* 0x0000000113137812 */ /* 0x000fe200078ec0ff */
[----:B------:R-:W4:Y:S03]  /*54f0*/  LDL R17, [R13+0x18] ;  /* 0x000018000d117983 */ /* 0x000f260000100800 */
[----:B------:R-:W-:-:S02]  /*5500*/  SHF.L.U32 R24, R19, R24, RZ ;  /* 0x0000001813187219 */ /* 0x000fc400000006ff */
[----:B------:R-:W5:Y:S01]  /*5510*/  LDL R19, [R13+0x1c] ;  /* 0x00001c000d137983 */ /* 0x000f620000100800 */
[C---:B------:R-:W-:Y:S01]  /*5520*/  VIADD R18, R15.reuse, 0xfffffffb ;  /* 0xfffffffb0f127836 */ /* 0x040fe20000000000 */
[----:B------:R-:W-:Y:S01]  /*5530*/  LOP3.LUT R16, R24, R27, R16, 0xfe, !PT ;  /* 0x0000001b18107212 */ /* 0x000fe200078efe10 */
[----:B------:R-:W-:Y:S01]  /*5540*/  VIADD R24, R15, 0xfffffffa ;  /* 0xfffffffa0f187836 */ /* 0x000fe20000000000 */
[-C--:B--2---:R-:W-:Y:S02]  /*5550*/  SHF.R.U32.HI R23, RZ, R12.reuse, R23 ;  /* 0x0000000cff177219 */ /* 0x084fe40000011617 */
[----:B---3--:R-:W-:Y:S02]  /*5560*/  SHF.R.U32.HI R25, RZ, R12, R25 ;  /* 0x0000000cff197219 */ /* 0x008fe40000011619 */
[----:B------:R-:W-:Y:S02]  /*5570*/  LOP3.LUT R23, R23, 0x1, RZ, 0xc0, !PT ;  /* 0x0000000117177812 */ /* 0x000fe400078ec0ff */
[----:B------:R-:W-:-:S02]  /*5580*/  LOP3.LUT R25, R25, 0x1, RZ, 0xc0, !PT ;  /* 0x0000000119197812 */ /* 0x000fc400078ec0ff */
[----:B------:R-:W-:Y:S02]  /*5590*/  SHF.L.U32 R27, R23, R18, RZ ;  /* 0x00000012171b7219 */ /* 0x000fe400000006ff */
[----:B------:R-:W-:Y:S01]  /*55a0*/  SHF.L.U32 R24, R25, R24, RZ ;  /* 0x0000001819187219 */ /* 0x000fe200000006ff */
[----:B------:R-:W2:Y:S04]  /*55b0*/  LDL R23, [R13+0x20] ;  /* 0x000020000d177983 */ /* 0x000ea80000100800 */
[----:B------:R-:W3:Y:S01]  /*55c0*/  LDL R25, [R13+0x24] ;  /* 0x000024000d197983 */ /* 0x000ee20000100800 */
[----:B----4-:R-:W-:Y:S01]  /*55d0*/  SHF.R.U32.HI R17, RZ, R12, R17 ;  /* 0x0000000cff117219 */ /* 0x010fe20000011611 */
[----:B------:R-:W-:-:S03]  /*55e0*/  VIADD R18, R15, 0xfffffff9 ;  /* 0xfffffff90f127836 */ /* 0x000fc60000000000 */
[----:B------:R-:W-:Y:S02]  /*55f0*/  LOP3.LUT R17, R17, 0x1, RZ, 0xc0, !PT ;  /* 0x0000000111117812 */ /* 0x000fe400078ec0ff */
[----:B-----5:R-:W-:Y:S02]  /*5600*/  SHF.R.U32.HI R19, RZ, R12, R19 ;  /* 0x0000000cff137219 */ /* 0x020fe40000011613 */
[----:B------:R-:W-:Y:S01]  /*5610*/  LOP3.LUT R16, R24, R27, R16, 0xfe, !PT ;  /* 0x0000001b18107212 */ /* 0x000fe200078efe10 */
        /* <DEDUP_REMOVED lines=17> */
[----:B------:R-:W-:-:S03]  /*5730*/  LOP3.LUT R16, R24, R27, R16, 0xfe, !PT ;  /* 0x0000001b18107212 */ /* 0x000fc600078efe10 */
[----:B------:R0:W3:Y:S01]  /*5740*/  LDL R27, [R13+0x38] ;  /* 0x000038000d1b7983 */ /* 0x0000e20000100800 */
[-C--:B----4-:R-:W-:Y:S01]  /*5750*/  SHF.R.U32.HI R17, RZ, R12.reuse, R17 ;  /* 0x0000000cff117219 */ /* 0x090fe20000011611 */
[----:B------:R-:W-:Y:S01]  /*5760*/  VIADD R18, R15, 0xfffffff5 ;  /* 0xfffffff50f127836 */ /* 0x000fe20000000000 */
[----:B-----5:R-:W-:Y:S02]  /*5770*/  SHF.R.U32.HI R19, RZ, R12, R19 ;  /* 0x0000000cff137219 */ /* 0x020fe40000011613 */
[----:B------:R-:W-:Y:S02]  /*5780*/  LOP3.LUT R17, R17, 0x1, RZ, 0xc0, !PT ;  /* 0x0000000111117812 */ /* 0x000fe400078ec0ff */
[----:B------:R-:W-:Y:S02]  /*5790*/  LOP3.LUT R19, R19, 0x1, RZ, 0xc0, !PT ;  /* 0x0000000113137812 */ /* 0x000fe400078ec0ff */
[----:B------:R-:W-:Y:S01]  /*57a0*/  SHF.L.U32 R17, R17, R18, RZ ;  /* 0x0000001211117219 */ /* 0x000fe200000006ff */
[----:B------:R-:W-:-:S02]  /*57b0*/  VIADD R18, R15, 0xfffffff4 ;  /* 0xfffffff40f127836 */ /* 0x000fc40000000000 */
[----:B------:R-:W-:-:S03]  /*57c0*/  VIADD R14, R14, 0x10 ;  /* 0x000000100e0e7836 */ /* 0x000fc60000000000 */
[----:B------:R-:W-:Y:S02]  /*57d0*/  SHF.L.U32 R18, R19, R18, RZ ;  /* 0x0000001213127219 */ /* 0x000fe400000006ff */
[----:B------:R-:W-:Y:S02]  /*57e0*/  ISETP.NE.AND P0, PT, R14, R3, PT ;  /* 0x000000030e00720c */ /* 0x000fe40003f05270 */
[----:B------:R-:W-:Y:S01]  /*57f0*/  LOP3.LUT R16, R18, R17, R16, 0xfe, !PT ;  /* 0x0000001112107212 */ /* 0x000fe200078efe10 */
[C---:B------:R-:W-:Y:S01]  /*5800*/  VIADD R18, R15.reuse, 0xfffffff3 ;  /* 0xfffffff30f127836 */ /* 0x040fe20000000000 */
[----:B------:R-:W-:Y:S01]  /*5810*/  SHF.R.U32.HI R29, RZ, R12, R29 ;  /* 0x0000000cff1d7219 */ /* 0x000fe2000001161d */
[C---:B------:R-:W-:Y:S02]  /*5820*/  VIADD R24, R15.reuse, 0xfffffff2 ;  /* 0xfffffff20f187836 */ /* 0x040fe40000000000 */
[----:B------:R-:W-:Y:S01]  /*5830*/  VIADD R17, R15, 0xfffffff1 ;  /* 0xfffffff10f117836 */ /* 0x000fe20000000000 */
[----:B------:R-:W-:Y:S01]  /*5840*/  LOP3.LUT R29, R29, 0x1, RZ, 0xc0, !PT ;  /* 0x000000011d1d7812 */ /* 0x000fe200078ec0ff */
[----:B------:R-:W-:-:S05]  /*5850*/  VIADD R26, R15, 0xfffffff0 ;  /* 0xfffffff00f1a7836 */ /* 0x000fca0000000000 */
[----:B------:R-:W-:Y:S02]  /*5860*/  SHF.L.U32 R26, R29, R26, RZ ;  /* 0x0000001a1d1a7219 */ /* 0x000fe400000006ff */
[-C--:B--2---:R-:W-:Y:S02]  /*5870*/  SHF.R.U32.HI R23, RZ, R12.reuse, R23 ;  /* 0x0000000cff177219 */ /* 0x084fe40000011617 */
[-C--:B---3--:R-:W-:Y:S02]  /*5880*/  SHF.R.U32.HI R25, RZ, R12.reuse, R25 ;  /* 0x0000000cff197219 */ /* 0x088fe40000011619 */
[----:B0-----:R-:W-:Y:S02]  /*5890*/  LOP3.LUT R13, R23, 0x1, RZ, 0xc0, !PT ;  /* 0x00000001170d7812 */ /* 0x001fe400078ec0ff */
[----:B------:R-:W-:Y:S02]  /*58a0*/  LOP3.LUT R25, R25, 0x1, RZ, 0xc0, !PT ;  /* 0x0000000119197812 */ /* 0x000fe400078ec0ff */
[----:B------:R-:W-:-:S02]  /*58b0*/  SHF.R.U32.HI R27, RZ, R12, R27 ;  /* 0x0000000cff1b7219 */ /* 0x000fc4000001161b */
[----:B------:R-:W-:Y:S02]  /*58c0*/  SHF.L.U32 R13, R13, R18, RZ ;  /* 0x000000120d0d7219 */ /* 0x000fe400000006ff */
[----:B------:R-:W-:Y:S02]  /*58d0*/  SHF.L.U32 R24, R25, R24, RZ ;  /* 0x0000001819187219 */ /* 0x000fe400000006ff */
[----:B------:R-:W-:Y:S02]  /*58e0*/  LOP3.LUT R18, R27, 0x1, RZ, 0xc0, !PT ;  /* 0x000000011b127812 */ /* 0x000fe400078ec0ff */
[----:B------:R-:W-:Y:S02]  /*58f0*/  LOP3.LUT R16, R24, R13, R16, 0xfe, !PT ;  /* 0x0000000d18107212 */ /* 0x000fe400078efe10 */
[----:B------:R-:W-:-:S04]  /*5900*/  SHF.L.U32 R17, R18, R17, RZ ;  /* 0x0000001112117219 */ /* 0x000fc800000006ff */
[----:B------:R-:W-:Y:S01]  /*5910*/  LOP3.LUT R16, R26, R17, R16, 0xfe, !PT ;  /* 0x000000111a107212 */ /* 0x000fe200078efe10 */
[----:B------:R-:W-:Y:S06]  /*5920*/  @P0 BRA `(.L_x_77) ;  /* 0xfffffff800840947 */ /* 0x000fec000383ffff */
[----:B------:R-:W-:Y:S05]  /*5930*/  BSYNC.RECONVERGENT B8 ;  /* 0x0000000000087941 */ /* 0x000fea0003800200 */
.L_x_76:
[----:B------:R-:W-:-:S07]  /*5940*/  IMAD.MOV.U32 R14, RZ, RZ, R3 ;  /* 0x000000ffff0e7224 */ /* 0x000fce00078e0003 */
.L_x_75:
[----:B------:R-:W-:-:S13]  /*5950*/  ISETP.NE.AND P2, PT, R21, RZ, PT ;  /* 0x000000ff1500720c */ /* 0x000fda0003f45270 */
        /* <DEDUP_REMOVED lines=9> */
[----:B------:R-:W-:-:S05]  /*59f0*/  LOP3.LUT R18, RZ, R14, RZ, 0x33, !PT ;  /* 0x0000000eff127212 */ /* 0x000fca00078e33ff */
[----:B0-----:R-:W-:Y:S01]  /*5a00*/  VIADD R18, R18, UR4 ;  /* 0x0000000412127c36 */ /* 0x001fe20008000000 */
[----:B--2---:R-:W-:-:S04]  /*5a10*/  SHF.R.U32.HI R17, RZ, R12, R17 ;  /* 0x0000000cff117219 */ /* 0x004fc80000011611 */
[----:B------:R-:W-:-:S04]  /*5a20*/  LOP3.LUT R17, R17, 0x1, RZ, 0xc0, !PT ;  /* 0x0000000111117812 */ /* 0x000fc800078ec0ff */
[----:B------:R-:W-:Y:S02]  /*5a30*/  SHF.L.U32 R19, R17, R18, RZ ;  /* 0x0000001211137219 */ /* 0x000fe400000006ff */
[----:B------:R-:W-:Y:S01]  /*5a40*/  IADD3 R18, PT, PT, -R14, UR4, RZ ;  /* 0x000000040e127c10 */ /* 0x000fe2000fffe1ff */
[----:B------:R-:W2:Y:S01]  /*5a50*/  LDL R17, [R13+0xc] ;  /* 0x00000c000d117983 */ /* 0x000ea20000100800 */
[-C--:B---3--:R-:W-:Y:S02]  /*5a60*/  SHF.R.U32.HI R23, RZ, R12.reuse, R23 ;  /* 0x0000000cff177219 */ /* 0x088fe40000011617 */
[----:B----4-:R-:W-:Y:S01]  /*5a70*/  SHF.R.U32.HI R25, RZ, R12, R15 ;  /* 0x0000000cff197219 */ /* 0x010fe2000001160f */
[C---:B------:R-:W-:Y:S01]  /*5a80*/  VIADD R24, R18.reuse, 0xfffffffe ;  /* 0xfffffffe12187836 */ /* 0x040fe20000000000 */
[----:B------:R-:W-:Y:S01]  /*5a90*/  LOP3.LUT R23, R23, 0x1, RZ, 0xc0, !PT ;  /* 0x0000000117177812 */ /* 0x000fe200078ec0ff */
[----:B------:R-:W-:Y:S01]  /*5aa0*/  VIADD R26, R18, 0xfffffffd ;  /* 0xfffffffd121a7836 */ /* 0x000fe20000000000 */
[----:B------:R-:W-:Y:S01]  /*5ab0*/  LOP3.LUT R25, R25, 0x1, RZ, 0xc0, !PT ;  /* 0x0000000119197812 */ /* 0x000fe200078ec0ff */
[----:B------:R-:W3:Y:S01]  /*5ac0*/  LDL R15, [R13+0x10] ;  /* 0x000010000d0f7983 */ /* 0x000ee20000100800 */
[----:B------:R-:W-:-:S02]  /*5ad0*/  SHF.L.U32 R24, R23, R24, RZ ;  /* 0x0000001817187219 */ /* 0x000fc400000006ff */
[----:B------:R-:W-:Y:S01]  /*5ae0*/  SHF.L.U32 R25, R25, R26, RZ ;  /* 0x0000001a19197219 */ /* 0x000fe200000006ff */
[----:B------:R-:W4:Y:S03]  /*5af0*/  LDL R23, [R13+0x18] ;  /* 0x000018000d177983 */ /* 0x000f260000100800 */
[----:B------:R-:W-:Y:S02]  /*5b00*/  LOP3.LUT R24, R25, R19, R24, 0xfe, !PT ;  /* 0x0000001319187212 */ /* 0x000fe400078efe18 */
[----:B------:R-:W5:Y:S04]  /*5b10*/  LDL R19, [R13+0x14] ;  /* 0x000014000d137983 */ /* 0x000f680000100800 */
[----:B------:R-:W5:Y:S01]  /*5b20*/  LDL R25, [R13+0x1c] ;  /* 0x00001c000d197983 */ /* 0x000f620000100800 */
[----:B------:R-:W-:-:S02]  /*5b30*/  VIADD R26, R18, 0xfffffffc ;  /* 0xfffffffc121a7836 */ /* 0x000fc40000000000 */
[----:B------:R-:W-:Y:S02]  /*5b40*/  VIADD R28, R18, 0xfffffff9 ;  /* 0xfffffff9121c7836 */ /* 0x000fe40000000000 */
[----:B------:R-:W-:Y:S01]  /*5b50*/  VIADD R14, R14, 0x8 ;  /* 0x000000080e0e7836 */ /* 0x000fe20000000000 */
[----:B--2---:R-:W-:-:S04]  /*5b60*/  SHF.R.U32.HI R17, RZ, R12, R17 ;  /* 0x0000000cff117219 */ /* 0x004fc80000011611 */
[----:B------:R-:W-:Y:S02]  /*5b70*/  LOP3.LUT R17, R17, 0x1, RZ, 0xc0, !PT ;  /* 0x0000000111117812 */ /* 0x000fe400078ec0ff */
[----:B---3--:R-:W-:Y:S02]  /*5b80*/  SHF.R.U32.HI R15, RZ, R12, R15 ;  /* 0x0000000cff0f7219 */ /* 0x008fe4000001160f */
[----:B------:R-:W-:Y:S01]  /*5b90*/  SHF.L.U32 R17, R17, R26, RZ ;  /* 0x0000001a11117219 */ /* 0x000fe200000006ff */
[----:B------:R-:W-:Y:S01]  /*5ba0*/  VIADD R26, R18, 0xfffffffb ;  /* 0xfffffffb121a7836 */ /* 0x000fe20000000000 */
[----:B------:R-:W-:Y:S02]  /*5bb0*/  LOP3.LUT R15, R15, 0x1, RZ, 0xc0, !PT ;  /* 0x000000010f0f7812 */ /* 0x000fe400078ec0ff */
[-C--:B----4-:R-:W-:Y:S02]  /*5bc0*/  SHF.R.U32.HI R23, RZ, R12.reuse, R23 ;  /* 0x0000000cff177219 */ /* 0x090fe40000011617 */
[----:B-----5:R-:W-:-:S02]  /*5bd0*/  SHF.R.U32.HI R19, RZ, R12, R19 ;  /* 0x0000000cff137219 */ /* 0x020fc40000011613 */
[----:B------:R-:W-:Y:S01]  /*5be0*/  SHF.L.U32 R15, R15, R26, RZ ;  /* 0x0000001a0f0f7219 */ /* 0x000fe200000006ff */
[C---:B------:R-:W-:Y:S01]  /*5bf0*/  VIADD R26, R18.reuse, 0xfffffffa ;  /* 0xfffffffa121a7836 */ /* 0x040fe20000000000 */
[----:B------:R-:W-:Y:S02]  /*5c00*/  LOP3.LUT R19, R19, 0x1, RZ, 0xc0, !PT ;  /* 0x0000000113137812 */ /* 0x000fe400078ec0ff */
[----:B------:R-:W-:Y:S02]  /*5c10*/  SHF.R.U32.HI R25, RZ, R12, R25 ;  /* 0x0000000cff197219 */ /* 0x000fe40000011619 */
[----:B------:R-:W-:Y:S01]  /*5c20*/  LOP3.LUT R23, R23, 0x1, RZ, 0xc0, !PT ;  /* 0x0000000117177812 */ /* 0x000fe200078ec0ff */
[----:B------:R-:W-:Y:S01]  /*5c30*/  VIADD R18, R18, 0xfffffff8 ;  /* 0xfffffff812127836 */ /* 0x000fe20000000000 */
[----:B------:R-:W-:Y:S02]  /*5c40*/  LOP3.LUT R24, R15, R24, R17, 0xfe, !PT ;  /* 0x000000180f187212 */ /* 0x000fe400078efe11 */
[----:B------:R-:W-:-:S02]  /*5c50*/  SHF.L.U32 R19, R19, R26, RZ ;  /* 0x0000001a13137219 */ /* 0x000fc400000006ff */
[----:B------:R-:W-:Y:S02]  /*5c60*/  LOP3.LUT R25, R25, 0x1, RZ, 0xc0, !PT ;  /* 0x0000000119197812 */ /* 0x000fe400078ec0ff */
[----:B------:R-:W-:Y:S02]  /*5c70*/  SHF.L.U32 R23, R23, R28, RZ ;  /* 0x0000001c17177219 */ /* 0x000fe400000006ff */
[----:B------:R-:W-:Y:S02]  /*5c80*/  SHF.L.U32 R18, R25, R18, RZ ;  /* 0x0000001219127219 */ /* 0x000fe400000006ff */
[----:B------:R-:W-:-:S04]  /*5c90*/  LOP3.LUT R19, R23, R24, R19, 0xfe, !PT ;  /* 0x0000001817137212 */ /* 0x000fc800078efe13 */
[----:B------:R-:W-:-:S07]  /*5ca0*/  LOP3.LUT R16, R16, R19, R18, 0xfe, !PT ;  /* 0x0000001310107212 */ /* 0x000fce00078efe12 */
.L_x_79:
        /* <DEDUP_REMOVED lines=31> */
.L_x_80:
        /* <DEDUP_REMOVED lines=26> */
.L_x_78:
[----:B------:R-:W0:Y:S01]  /*6040*/  LDCU UR4, c[0x0][0x380] ;  /* 0x00007000ff0477ac */ /* 0x000e220008000800 */
[C---:B------:R-:W-:Y:S02]  /*6050*/  IMAD R13, R12.reuse, 0x4, R1 ;  /* 0x000000040c0d7824 */ /* 0x040fe400078e0201 */
[----:B------:R-:W-:-:S03]  /*6060*/  VIADD R12, R12, 0x1 ;  /* 0x000000010c0c7836 */ /* 0x000fc60000000000 */
[----:B------:R2:W-:Y:S02]  /*6070*/  STL [R13], R16 ;  /* 0x000000100d007387 */ /* 0x0005e40000100800 */
[----:B0-----:R-:W-:-:S13]  /*6080*/  ISETP.NE.AND P0, PT, R12, UR4, PT ;  /* 0x000000040c007c0c */ /* 0x001fda000bf05270 */
[----:B--2---:R-:W-:Y:S05]  /*6090*/  @P0 BRA `(.L_x_81) ;  /* 0xfffffff000840947 */ /* 0x004fea000383ffff */
[----:B------:R-:W-:Y:S05]  /*60a0*/  BSYNC.RECONVERGENT B7 ;  /* 0x0000000000077941 */ /* 0x000fea0003800200 */
.L_x_74:
[----:B------:R-:W2:Y:S04]  /*60b0*/  LDL R13, [R1+0xd8] ;  /* 0x0000d800010d7983 */ /* 0x000ea80000100800 */
[----:B------:R-:W2:Y:S02]  /*60c0*/  LDL R12, [R1] ;  /* 0x00000000010c7983 */ /* 0x000ea40000100800 */
[----:B--2---:R-:W-:-:S05]  /*60d0*/  IMAD.IADD R12, R13, 0x1, -R12 ;  /* 0x000000010d0c7824 */ /* 0x004fca00078e0a0c */
[C---:B------:R-:W-:Y:S02]  /*60e0*/  ISETP.NE.AND P3, PT, R12.reuse, RZ, PT ;  /* 0x000000ff0c00720c */ /* 0x040fe40003f65270 */
[----:B------:R-:W-:-:S11]  /*60f0*/  ISETP.GT.AND P0, PT, R12, RZ, PT ;  /* 0x000000ff0c00720c */ /* 0x000fd60003f04270 */
[----:B------:R-:W-:Y:S05]  /*6100*/  @P3 BRA `(.L_x_82) ;  /* 0x0000000000303947 */ /* 0x000fea0003800000 */
[----:B------:R-:W-:-:S07]  /*6110*/  IMAD.MOV.U32 R12, RZ, RZ, RZ ;  /* 0x000000ffff0c7224 */ /* 0x000fce00078e00ff */
.L_x_84:
[----:B------:R-:W0:Y:S01]  /*6120*/  LDCU UR4, c[0x0][0x380] ;  /* 0x00007000ff0477ac */ /* 0x000e220008000800 */
[----:B------:R-:W-:-:S05]  /*6130*/  VIADD R12, R12, 0x1 ;  /* 0x000000010c0c7836 */ /* 0x000fca0000000000 */
[----:B0-----:R-:W-:-:S13]  /*6140*/  ISETP.NE.AND P0, PT, R12, UR4, PT ;  /* 0x000000040c007c0c */ /* 0x001fda000bf05270 */
        /* <DEDUP_REMOVED lines=8> */
.L_x_82:
[----:B------:R-:W-:Y:S01]  /*61d0*/  IMAD.MOV.U32 R12, RZ, RZ, RZ ;  /* 0x000000ffff0c7224 */ /* 0x000fe200078e00ff */
[----:B------:R-:W-:Y:S06]  /*61e0*/  @P0 BRA `(.L_x_27) ;  /* 0x0000000c00900947 */ /* 0x000fec0003800000 */
.L_x_83:
[----:B------:R-:W-:Y:S01]  /*61f0*/  BSSY.RECONVERGENT B7, `(.L_x_85) ;  /* 0x00000ce000077945 */ /* 0x000fe20003800200 */
[----:B------:R-:W-:-:S07]  /*6200*/  IMAD.MOV.U32 R24, RZ, RZ, RZ ;  /* 0x000000ffff187224 */ /* 0x000fce00078e00ff */
.L_x_92:
[----:B------:R-:W-:Y:S02]  /*6210*/  IMAD.MOV.U32 R26, RZ, RZ, RZ ;  /* 0x000000ffff1a7224 */ /* 0x000fe400078e00ff */
[----:B------:R-:W-:Y:S01]  /*6220*/  IMAD.MOV.U32 R23, RZ, RZ, RZ ;  /* 0x000000ffff177224 */ /* 0x000fe200078e00ff */
[----:B------:R-:W-:Y:S06]  /*6230*/  @!P1 BRA `(.L_x_86) ;  /* 0x0000000400709947 */ /* 0x000fec0003800000 */
[----:B------:R-:W-:Y:S01]  /*6240*/  BSSY.RECONVERGENT B8, `(.L_x_87) ;  /* 0x000005a000087945 */ /* 0x000fe20003800200 */
[----:B------:R-:W-:Y:S02]  /*6250*/  IMAD.MOV.U32 R26, RZ, RZ, RZ ;  /* 0x000000ffff1a7224 */ /* 0x000fe400078e00ff */
[----:B------:R-:W-:-:S07]  /*6260*/  IMAD.MOV.U32 R23, RZ, RZ, RZ ;  /* 0x000000ffff177224 */ /* 0x000fce00078e00ff */
.L_x_88:
        /* <DEDUP_REMOVED lines=15> */
[-C--:B------:R-:W-:Y:S01]  /*6360*/  SHF.R.U32.HI R17, RZ, R24.reuse, R17 ;  /* 0x00000018ff117219 */ /* 0x080fe20000011611 */
[----:B------:R-:W-:Y:S01]  /*6370*/  VIADD R28, R25, 0xfffffffe ;  /* 0xfffffffe191c7836 */ /* 0x000fe20000000000 */
[----:B----4-:R-:W-:Y:S02]  /*6380*/  SHF.R.U32.HI R18, RZ, R24, R18 ;  /* 0x00000018ff127219 */ /* 0x010fe40000011612 */
        /* <DEDUP_REMOVED lines=14> */
[----:B-----5:R-:W-:Y:S02]  /*6470*/  SHF.R.U32.HI R13, RZ, R24, R13 ;  /* 0x00000018ff0d7219 */ /* 0x020fe4000001160d */
        /* <DEDUP_REMOVED lines=55> */
.L_x_87:
[----:B------:R-:W-:-:S07]  /*67f0*/  IMAD.MOV.U32 R26, RZ, RZ, R3 ;  /* 0x000000ffff1a7224 */ /* 0x000fce00078e0003 */
.L_x_86:
        /* <DEDUP_REMOVED lines=49> */
.L_x_90:
        /* <DEDUP_REMOVED lines=11> */
[----:B------:R-:W-:Y:S02]  /*6bc0*/  SHF.R.U32.HI R19, RZ, R24, R13 ;  /* 0x00000018ff137219 */ /* 0x000fe4000001160d */
[----:B------:R-:W-:Y:S02]  /*6bd0*/  LOP3.LUT R17, R12, 0x1, RZ, 0xc0, !PT ;  /* 0x000000010c117812 */ /* 0x000fe400078ec0ff */
[C---:B------:R-:W-:Y:S01]  /*6be0*/  IADD3 R12, PT, PT, -R26.reuse, UR4, RZ ;  /* 0x000000041a0c7c10 */ /* 0x040fe2000fffe1ff */
[----:B------:R-:W-:Y:S01]  /*6bf0*/  VIADD R26, R26, 0x4 ;  /* 0x000000041a1a7836 */ /* 0x000fe20000000000 */
[----:B------:R-:W-:Y:S02]  /*6c00*/  SHF.L.U32 R13, R17, R18, RZ ;  /* 0x00000012110d7219 */ /* 0x000fe400000006ff */
[-C--:B---3--:R-:W-:Y:S01]  /*6c10*/  SHF.R.U32.HI R17, RZ, R24.reuse, R14 ;  /* 0x00000018ff117219 */ /* 0x088fe2000001160e */
        /* <DEDUP_REMOVED lines=12> */
.L_x_91:
        /* <DEDUP_REMOVED lines=25> */
.L_x_89:
[----:B------:R-:W0:Y:S01]  /*6e70*/  LDCU UR4, c[0x0][0x380] ;  /* 0x00007000ff0477ac */ /* 0x000e220008000800 */
[C---:B------:R-:W-:Y:S02]  /*6e80*/  IMAD R12, R24.reuse, 0x4, R7 ;  /* 0x00000004180c7824 */ /* 0x040fe400078e0207 */
[----:B------:R-:W-:-:S03]  /*6e90*/  VIADD R24, R24, 0x1 ;  /* 0x0000000118187836 */ /* 0x000fc60000000000 */
[----:B------:R1:W-:Y:S02]  /*6ea0*/  STL [R12], R23 ;  /* 0x000000170c007387 */ /* 0x0003e40000100800 */
[----:B0-----:R-:W-:-:S13]  /*6eb0*/  ISETP.NE.AND P0, PT, R24, UR4, PT ;  /* 0x0000000418007c0c */ /* 0x001fda000bf05270 */
[----:B-1----:R-:W-:Y:S05]  /*6ec0*/  @P0 BRA `(.L_x_92) ;  /* 0xfffffff000d00947 */ /* 0x002fea000383ffff */
[----:B------:R-:W-:Y:S05]  /*6ed0*/  BSYNC.RECONVERGENT B7 ;  /* 0x0000000000077941 */ /* 0x000fea0003800200 */
.L_x_85:
[----:B------:R-:W2:Y:S04]  /*6ee0*/  LDL R13, [R1+0xd8] ;  /* 0x0000d800010d7983 */ /* 0x000ea80000100800 */
[----:B------:R-:W2:Y:S02]  /*6ef0*/  LDL R12, [R1+0x6c] ;  /* 0x00006c00010c7983 */ /* 0x000ea40000100800 */
[----:B--2---:R-:W-:-:S05]  /*6f00*/  IMAD.IADD R12, R13, 0x1, -R12 ;  /* 0x000000010d0c7824 */ /* 0x004fca00078e0a0c */
[C---:B------:R-:W-:Y:S02]  /*6f10*/  ISETP.NE.AND P1, PT, R12.reuse, RZ, PT ;  /* 0x000000ff0c00720c */ /* 0x040fe40003f25270 */
[----:B------:R-:W-:-:S11]  /*6f20*/  ISETP.GT.AND P0, PT, R12, RZ, PT ;  /* 0x000000ff0c00720c */ /* 0x000fd60003f04270 */
[----:B------:R-:W-:Y:S05]  /*6f30*/  @P1 BRA `(.L_x_93) ;  /* 0x0000000000301947 */ /* 0x000fea0003800000 */
[----:B------:R-:W-:-:S07]  /*6f40*/  IMAD.MOV.U32 R12, RZ, RZ, RZ ;  /* 0x000000ffff0c7224 */ /* 0x000fce00078e00ff */
.L_x_94:
[----:B------:R-:W0:Y:S01]  /*6f50*/  LDCU UR4, c[0x0][0x380] ;  /* 0x00007000ff0477ac */ /* 0x000e220008000800 */
[----:B------:R-:W-:-:S05]  /*6f60*/  VIADD R12, R12, 0x1 ;  /* 0x000000010c0c7836 */ /* 0x000fca0000000000 */
[----:B0-----:R-:W-:-:S13]  /*6f70*/  ISETP.NE.AND P0, PT, R12, UR4, PT ;  /* 0x000000040c007c0c */ /* 0x001fda000bf05270 */
        /* <DEDUP_REMOVED lines=8> */
.L_x_93:
[----:B------:R-:W-:Y:S01]  /*7000*/  IMAD.MOV.U32 R12, RZ, RZ, RZ ;  /* 0x000000ffff0c7224 */ /* 0x000fe200078e00ff */
[----:B------:R-:W-:Y:S06]  /*7010*/  @P0 BRA `(.L_x_27) ;  /* 0x0000000000040947 */ /* 0x000fec0003800000 */
.L_x_62:
[----:B0-----:R-:W-:-:S07]  /*7020*/  IMAD.MOV.U32 R12, RZ, RZ, R22 ;  /* 0x000000ffff0c7224 */ /* 0x001fce00078e0016 */
.L_x_27:
[----:B------:R-:W-:Y:S05]  /*7030*/  BSYNC.RECONVERGENT B0 ;  /* 0x0000000000007941 */ /* 0x000fea0003800200 */
.L_x_16:
[----:B------:R-:W-:Y:S01]  /*7040*/  ISETP.NE.AND P0, PT, R12, RZ, PT ;  /* 0x000000ff0c00720c */ /* 0x000fe20003f05270 */
[----:B-1----:R-:W-:Y:S02]  /*7050*/  VIADD R14, R6, 0x1 ;  /* 0x00000001060e7836 */ /* 0x002fe40000000000 */
[----:B------:R-:W-:Y:S02]  /*7060*/  IMAD.IADD R5, R12, 0x1, R5 ;  /* 0x000000010c057824 */ /* 0x000fe400078e0205 */
[----:B------:R-:W-:-:S08]  /*7070*/  VIADD R13, R10, 0xffffffff ;  /* 0xffffffff0a0d7836 */ /* 0x000fd00000000000 */
[----:B------:R-:W-:-:S04]  /*7080*/  @!P0 IMAD.MOV R14, RZ, RZ, R6 ;  /* 0x000000ffff0e8224 */ /* 0x000fc800078e0206 */
[----:B------:R-:W-:Y:S01]  /*7090*/  IMAD.MOV.U32 R6, RZ, RZ, R14 ;  /* 0x000000ffff067224 */ /* 0x000fe200078e000e */
[----:B------:R-:W-:Y:S06]  /*70a0*/  BRA `(.L_x_10) ;  /* 0x0000000000847947 */ /* 0x000fec0003800000 */
.L_x_12:
[----:B------:R-:W0:Y:S01]  /*70b0*/  S2R R18, SR_CgaCtaId ;  /* 0x0000000000127919 */ /* 0x000e220000008800 */
[----:B------:R-:W-:Y:S01]  /*70c0*/  MOV R15, 0x400 ;  /* 0x00000400000f7802 */ /* 0x000fe20000000f00 */
[----:B------:R-:W1:Y:S01]  /*70d0*/  LDCU UR4, c[0x0][0x380] ;  /* 0x00007000ff0477ac */ /* 0x000e620008000800 */
[----:B------:R-:W2:Y:S03]  /*70e0*/  S2R R14, SR_TID.X ;  /* 0x00000000000e7919 */ /* 0x000ea60000002100 */
[C---:B------:R-:W-:Y:S01]  /*70f0*/  VIADD R19, R15.reuse, 0xf00 ;  /* 0x00000f000f137836 */ /* 0x040fe20000000000 */
[----:B------:R-:W-:Y:S01]  /*7100*/  UMOV UR5, 0xffffffff ;  /* 0xffffffff00057882 */ /* 0x000fe20000000000 */
[----:B------:R-:W-:Y:S01]  /*7110*/  VIADD R17, R15, 0x1e00 ;  /* 0x00001e000f117836 */ /* 0x000fe20000000000 */
[----:B-1----:R-:W-:Y:S02]  /*7120*/  USHF.L.U32 UR4, UR5, UR4, URZ ;  /* 0x0000000405047299 */ /* 0x002fe400080006ff */
[----:B0-----:R-:W-:-:S02]  /*7130*/  LEA R19, R18, R19, 0x18 ;  /* 0x0000001312137211 */ /* 0x001fc400078ec0ff */
[C---:B------:R-:W-:Y:S02]  /*7140*/  LEA R17, R18.reuse, R17, 0x18 ;  /* 0x0000001112117211 */ /* 0x040fe400078ec0ff */
[----:B------:R-:W-:Y:S01]  /*7150*/  LEA R23, R18, R15, 0x18 ;  /* 0x0000000f12177211 */ /* 0x000fe200078ec0ff */
[C---:B--2---:R-:W-:Y:S02]  /*7160*/  IMAD R15, R14.reuse, 0x28, R19 ;  /* 0x000000280e0f7824 */ /* 0x044fe400078e0213 */
[C---:B------:R-:W-:Y:S02]  /*7170*/  IMAD R17, R14.reuse, 0x28, R17 ;  /* 0x000000280e117824 */ /* 0x040fe400078e0211 */
[----:B------:R-:W-:Y:S02]  /*7180*/  IMAD R23, R14, 0x28, R23 ;  /* 0x000000280e177824 */ /* 0x000fe400078e0217 */
[C---:B------:R-:W-:Y:S02]  /*7190*/  IMAD R15, R10.reuse, 0x4, R15 ;  /* 0x000000040a0f7824 */ /* 0x040fe400078e020f */
[----:B------:R-:W-:-:S02]  /*71a0*/  IMAD R14, R10, 0x4, R17 ;  /* 0x000000040a0e7824 */ /* 0x000fc400078e0211 */
[----:B------:R-:W-:Y:S01]  /*71b0*/  IMAD R10, R10, 0x4, R23 ;  /* 0x000000040a0a7824 */ /* 0x000fe200078e0217 */
[----:B------:R-:W0:Y:S04]  /*71c0*/  LDS R19, [R15] ;  /* 0x000000000f137984 */ /* 0x000e280000000800 */
[----:B------:R-:W1:Y:S04]  /*71d0*/  LDS R23, [R14] ;  /* 0x000000000e177984 */ /* 0x000e680000000800 */
[----:B------:R-:W2:Y:S01]  /*71e0*/  LDS R17, [R10] ;  /* 0x000000000a117984 */ /* 0x000ea20000000800 */
[----:B0-----:R-:W-:-:S02]  /*71f0*/  LOP3.LUT R19, R19, R16, RZ, 0xfc, !PT ;  /* 0x0000001013137212 */ /* 0x001fc400078efcff */
[-C--:B-1----:R-:W-:Y:S02]  /*7200*/  LOP3.LUT R23, R23, R16.reuse, RZ, 0xfc, !PT ;  /* 0x0000001017177212 */ /* 0x082fe400078efcff */
[----:B--2---:R-:W-:Y:S01]  /*7210*/  LOP3.LUT R17, R17, R16, RZ, 0xfc, !PT ;  /* 0x0000001011117212 */ /* 0x004fe200078efcff */
[----:B------:R-:W-:Y:S01]  /*7220*/  IMAD.SHL.U32 R16, R19, 0x2, RZ ;  /* 0x0000000213107824 */ /* 0x000fe200078e00ff */
[----:B------:R-:W-:-:S03]  /*7230*/  SHF.R.U32.HI R23, RZ, 0x1, R23 ;  /* 0x00000001ff177819 */ /* 0x000fc60000011617 */
[----:B------:R0:W-:Y:S01]  /*7240*/  STS [R10+0x4], R17 ;  /* 0x000004110a007388 */ /* 0x0001e20000000800 */
[----:B------:R-:W-:-:S03]  /*7250*/  LOP3.LUT R18, R23, R16, R17, 0xfe, !PT ;  /* 0x0000001017127212 */ /* 0x000fc600078efe11 */
[----:B------:R0:W-:Y:S01]  /*7260*/  STS [R15+0x4], R16 ;  /* 0x000004100f007388 */ /* 0x0001e20000000800 */
[----:B------:R-:W-:-:S03]  /*7270*/  LOP3.LUT R19, R18, UR4, RZ, 0x3, !PT ;  /* 0x0000000412137c12 */ /* 0x000fc6000f8e03ff */
[----:B------:R0:W-:Y:S04]  /*7280*/  STS [R14+0x4], R23 ;  /* 0x000004170e007388 */ /* 0x0001e80000000800 */
[----:B------:R0:W-:Y:S01]  /*7290*/  STS [R12+0x4], R19 ;  /* 0x000004130c007388 */ /* 0x0001e20000000800 */
[----:B------:R-:W-:Y:S05]  /*72a0*/  BRA `(.L_x_10) ;  /* 0x0000000000047947 */ /* 0x000fea0003800000 */
.L_x_11:
[----:B------:R-:W-:-:S07]  /*72b0*/  VIADD R13, R10, 0xffffffff ;  /* 0xffffffff0a0d7836 */ /* 0x000fce0000000000 */
.L_x_10:
[----:B------:R-:W-:Y:S05]  /*72c0*/  BSYNC.RECONVERGENT B2 ;  /* 0x0000000000027941 */ /* 0x000fea0003800200 */
.L_x_9:
[----:B------:R-:W-:-:S13]  /*72d0*/  ISETP.GT.AND P0, PT, R13, -0x1, PT ;  /* 0xffffffff0d00780c */ /* 0x000fda0003f04270 */
[----:B------:R-:W-:Y:S05]  /*72e0*/  @P0 BRA `(.L_x_95) ;  /* 0xffffff9800780947 */ /* 0x000fea000383ffff */
[----:B------:R-:W-:Y:S05]  /*72f0*/  BSYNC.RECONVERGENT B3 ;  /* 0x0000000000037941 */ /* 0x000fea0003800200 */
.L_x_8:
[----:B------:R-:W1:Y:S01]  /*7300*/  S2R R2, SR_TID.X ;  /* 0x0000000000027919 */ /* 0x000e620000002100 */
[----:B------:R-:W2:Y:S01]  /*7310*/  S2UR UR5, SR_CgaCtaId ;  /* 0x00000000000579c3 */ /* 0x000ea20000008800 */
[----:B------:R-:W-:Y:S02]  /*7320*/  UMOV UR4, 0x400 ;  /* 0x0000040000047882 */ /* 0x000fe40000000000 */
[----:B------:R-:W-:Y:S02]  /*7330*/  UIADD3 UR6, UPT, UPT, UR4, 0x3c00, URZ ;  /* 0x00003c0004067890 */ /* 0x000fe4000fffe0ff */
[----:B------:R-:W-:Y:S02]  /*7340*/  UIADD3 UR4, UPT, UPT, UR4, 0x3d80, URZ ;  /* 0x00003d8004047890 */ /* 0x000fe4000fffe0ff */
[----:B--2---:R-:W-:Y:S02]  /*7350*/  ULEA UR6, UR5, UR6, 0x18 ;  /* 0x0000000605067291 */ /* 0x004fe4000f8ec0ff */
[----:B------:R-:W-:-:S04]  /*7360*/  ULEA UR4, UR5, UR4, 0x18 ;  /* 0x0000000405047291 */ /* 0x000fc8000f8ec0ff */
[C---:B-1----:R-:W-:Y:S02]  /*7370*/  LEA R4, R2.reuse, UR6, 0x2 ;  /* 0x0000000602047c11 */ /* 0x042fe4000f8e10ff */
[----:B------:R-:W-:-:S03]  /*7380*/  LEA R3, R2, UR4, 0x2 ;  /* 0x0000000402037c11 */ /* 0x000fc6000f8e10ff */
[----:B------:R1:W-:Y:S04]  /*7390*/  STS [R4], R5 ;  /* 0x0000000504007388 */ /* 0x0003e80000000800 */
[----:B------:R1:W-:Y:S01]  /*73a0*/  STS [R3], R6 ;  /* 0x0000000603007388 */ /* 0x0003e20000000800 */
[----:B------:R-:W-:Y:S05]  /*73b0*/  BRA `(.L_x_96) ;  /* 0x00000000002c7947 */ /* 0x000fea0003800000 */
.L_x_1:
[----:B0-----:R-:W0:Y:S01]  /*73c0*/  S2R R2, SR_TID.X ;  /* 0x0000000000027919 */ /* 0x001e220000002100 */
[----:B------:R-:W1:Y:S01]  /*73d0*/  S2UR UR5, SR_CgaCtaId ;  /* 0x00000000000579c3 */ /* 0x000e620000008800 */
[----:B------:R-:W-:Y:S02]  /*73e0*/  UMOV UR4, 0x400 ;  /* 0x0000040000047882 */ /* 0x000fe40000000000 */
[----:B------:R-:W-:Y:S02]  /*73f0*/  UIADD3 UR6, UPT, UPT, UR4, 0x3c00, URZ ;  /* 0x00003c0004067890 */ /* 0x000fe4000fffe0ff */
[----:B------:R-:W-:Y:S02]  /*7400*/  UIADD3 UR4, UPT, UPT, UR4, 0x3d80, URZ ;  /* 0x00003d8004047890 */ /* 0x000fe4000fffe0ff */
[----:B-1----:R-:W-:Y:S02]  /*7410*/  ULEA UR6, UR5, UR6, 0x18 ;  /* 0x0000000605067291 */ /* 0x002fe4000f8ec0ff */
[----:B------:R-:W-:-:S04]  /*7420*/  ULEA UR4, UR5, UR4, 0x18 ;  /* 0x0000000405047291 */ /* 0x000fc8000f8ec0ff */
[C---:B0-----:R-:W-:Y:S02]  /*7430*/  LEA R3, R2.reuse, UR6, 0x2 ;  /* 0x0000000602037c11 */ /* 0x041fe4000f8e10ff */
[----:B------:R-:W-:-:S03]  /*7440*/  LEA R2, R2, UR4, 0x2 ;  /* 0x0000000402027c11 */ /* 0x000fc6000f8e10ff */
[----:B------:R2:W-:Y:S04]  /*7450*/  STS [R3], RZ ;  /* 0x000000ff03007388 */ /* 0x0005e80000000800 */
[----:B------:R2:W-:Y:S02]  /*7460*/  STS [R2], RZ ;  /* 0x000000ff02007388 */ /* 0x0005e40000000800 */
.L_x_96:
[----:B------:R-:W-:Y:S05]  /*7470*/  BSYNC.RECONVERGENT B4 ;  /* 0x0000000000047941 */ /* 0x000fea0003800200 */
.L_x_0:
[----:B------:R-:W-:Y:S05]  /*7480*/  WARPSYNC.ALL ;  /* 0x0000000000007948 */ /* 0x000fea0003800000 */
[----:B------:R-:W3:Y:S01]  /*7490*/  S2R R8, SR_TID.X ;  /* 0x0000000000087919 */ /* 0x000ee20000002100 */
[----:B------:R-:W4:Y:S01]  /*74a0*/  S2UR UR5, SR_CgaCtaId ;  /* 0x00000000000579c3 */ /* 0x000f220000008800 */
[----:B------:R-:W-:Y:S01]  /*74b0*/  UMOV UR4, 0x400 ;  /* 0x0000040000047882 */ /* 0x000fe20000000000 */
[----:B------:R-:W-:Y:S06]  /*74c0*/  BSSY.RECONVERGENT B0, `(.L_x_97) ;  /* 0x000004f000007945 */ /* 0x000fec0003800200 */
[----:B------:R-:W-:Y:S01]  /*74d0*/  BAR.SYNC.DEFER_BLOCKING 0x0 ;  /* 0x0000000000007b1d */ /* 0x000fe20000010000 */
[----:B------:R-:W-:-:S02]  /*74e0*/  UIADD3 UR6, UPT, UPT, UR4, 0x3c00, URZ ;  /* 0x00003c0004067890 */ /* 0x000fc4000fffe0ff */
[----:B------:R-:W-:Y:S02]  /*74f0*/  UIADD3 UR4, UPT, UPT, UR4, 0x3d80, URZ ;  /* 0x00003d8004047890 */ /* 0x000fe4000fffe0ff */
[----:B----4-:R-:W-:Y:S02]  /*7500*/  ULEA UR6, UR5, UR6, 0x18 ;  /* 0x0000000605067291 */ /* 0x010fe4000f8ec0ff */
[----:B------:R-:W-:Y:S01]  /*7510*/  ULEA UR4, UR5, UR4, 0x18 ;  /* 0x0000000405047291 */ /* 0x000fe2000f8ec0ff */
[----:B---3--:R-:W-:-:S03]  /*7520*/  LOP3.LUT P0, RZ, R8, 0x3e0, RZ, 0xc0, !PT ;  /* 0x000003e008ff7812 */ /* 0x008fc6000780c0ff */
[C---:B--2---:R-:W-:Y:S02]  /*7530*/  LEA R2, R8.reuse, UR6, 0x2 ;  /* 0x0000000608027c11 */ /* 0x044fe4000f8e10ff */
[----:B------:R-:W-:-:S08]  /*7540*/  ISETP.GT.U32.AND P1, PT, R8, 0x1f, PT ;  /* 0x0000001f0800780c */ /* 0x000fd00003f24070 */
[----:B-1----:R-:W-:Y:S04]  /*7550*/  @!P0 LDS R3, [R2+0x100] ;  /* 0x0001000002038984 */ /* 0x002fe80000000800 */
[----:B------:R-:W1:Y:S02]  /*7560*/  @!P0 LDS R4, [R2] ;  /* 0x0000000002048984 */ /* 0x000e640000000800 */
[----:B-1----:R-:W-:Y:S01]  /*7570*/  @!P0 IMAD.IADD R5, R3, 0x1, R4 ;  /* 0x0000000103058824 */ /* 0x002fe200078e0204 */
[----:B------:R-:W-:-:S04]  /*7580*/  LEA R3, R8, UR4, 0x2 ;  /* 0x0000000408037c11 */ /* 0x000fc8000f8e10ff */
[----:B------:R-:W-:Y:S04]  /*7590*/  @!P0 STS [R2], R5 ;  /* 0x0000000502008388 */ /* 0x000fe80000000800 */
[----:B------:R-:W-:Y:S04]  /*75a0*/  @!P0 LDS R4, [R3+0x100] ;  /* 0x0001000003048984 */ /* 0x000fe80000000800 */
[----:B------:R-:W1:Y:S02]  /*75b0*/  @!P0 LDS R7, [R3] ;  /* 0x0000000003078984 */ /* 0x000e640000000800 */
[----:B-1----:R-:W-:-:S05]  /*75c0*/  @!P0 IMAD.IADD R4, R4, 0x1, R7 ;  /* 0x0000000104048824 */ /* 0x002fca00078e0207 */
[----:B------:R-:W-:Y:S01]  /*75d0*/  @!P0 STS [R3], R4 ;  /* 0x0000000403008388 */ /* 0x000fe20000000800 */
[----:B------:R-:W-:-:S03]  /*75e0*/  NOP ;  /* 0x0000000000007918 */ /* 0x000fc60000000000 */
[----:B------:R-:W-:Y:S01]  /*75f0*/  @!P1 LDS R6, [R2+0x80] ;  /* 0x0000800002069984 */ /* 0x000fe20000000800 */
[----:B------:R-:W-:-:S03]  /*7600*/  ISETP.GT.U32.AND P0, PT, R8, 0xf, PT ;  /* 0x0000000f0800780c */ /* 0x000fc60003f04070 */
[----:B------:R-:W1:Y:S02]  /*7610*/  @!P1 LDS R7, [R2] ;  /* 0x0000000002079984 */ /* 0x000e640000000800 */
[----:B-1----:R-:W-:-:S05]  /*7620*/  @!P1 IMAD.IADD R7, R6, 0x1, R7 ;  /* 0x0000000106079824 */ /* 0x002fca00078e0207 */
        /* <DEDUP_REMOVED lines=37> */
[----:B------:R-:W-:-:S03]  /*7880*/  ISETP.NE.AND P0, PT, R8, RZ, PT ;  /* 0x000000ff0800720c */ /* 0x000fc60003f05270 */
[----:B------:R-:W1:Y:S02]  /*7890*/  @!P1 LDS R7, [R2] ;  /* 0x0000000002079984 */ /* 0x000e640000000800 */
[----:B-1----:R-:W-:-:S05]  /*78a0*/  @!P1 IMAD.IADD R7, R6, 0x1, R7 ;  /* 0x0000000106079824 */ /* 0x002fca00078e0207 */
[----:B------:R-:W-:Y:S04]  /*78b0*/  @!P1 STS [R2], R7 ;  /* 0x0000000702009388 */ /* 0x000fe80000000800 */
[----:B------:R-:W-:Y:S04]  /*78c0*/  @!P1 LDS R5, [R3+0x8] ;  /* 0x0000080003059984 */ /* 0x000fe80000000800 */
[----:B------:R-:W1:Y:S02]  /*78d0*/  @!P1 LDS R6, [R3] ;  /* 0x0000000003069984 */ /* 0x000e640000000800 */
[----:B-1----:R-:W-:-:S05]  /*78e0*/  @!P1 IMAD.IADD R6, R5, 0x1, R6 ;  /* 0x0000000105069824 */ /* 0x002fca00078e0206 */
[----:B------:R1:W-:Y:S01]  /*78f0*/  @!P1 STS [R3], R6 ;  /* 0x0000000603009388 */ /* 0x0003e20000000800 */
[----:B------:R-:W-:Y:S01]  /*7900*/  NOP ;  /* 0x0000000000007918 */ /* 0x000fe20000000000 */
[----:B------:R-:W-:Y:S05]  /*7910*/  @P0 BRA `(.L_x_98) ;  /* 0x0000000000240947 */ /* 0x000fea0003800000 */
[----:B------:R-:W2:Y:S01]  /*7920*/  S2UR UR5, SR_CgaCtaId ;  /* 0x00000000000579c3 */ /* 0x000ea20000008800 */
[----:B------:R-:W-:Y:S02]  /*7930*/  UMOV UR4, 0x400 ;  /* 0x0000040000047882 */ /* 0x000fe40000000000 */
[----:B--2---:R-:W-:-:S09]  /*7940*/  ULEA UR4, UR5, UR4, 0x18 ;  /* 0x0000000405047291 */ /* 0x004fd2000f8ec0ff */
[----:B-1----:R-:W1:Y:S04]  /*7950*/  LDS.64 R2, [UR4+0x3c00] ;  /* 0x003c0004ff027984 */ /* 0x002e680008000a00 */
[----:B------:R-:W2:Y:S01]  /*7960*/  LDS.64 R4, [UR4+0x3d80] ;  /* 0x003d8004ff047984 */ /* 0x000ea20008000a00 */
[----:B-1----:R-:W-:Y:S02]  /*7970*/  IMAD.IADD R2, R3, 0x1, R2 ;  /* 0x0000000103027824 */ /* 0x002fe400078e0202 */
[----:B--2---:R-:W-:-:S03]  /*7980*/  IMAD.IADD R3, R5, 0x1, R4 ;  /* 0x0000000105037824 */ /* 0x004fc600078e0204 */
[----:B------:R2:W-:Y:S04]  /*7990*/  STS [UR4+0x3c00], R2 ;  /* 0x003c0002ff007988 */ /* 0x0005e80008000804 */
[----:B------:R2:W-:Y:S02]  /*79a0*/  STS [UR4+0x3d80], R3 ;  /* 0x003d8003ff007988 */ /* 0x0005e40008000804 */
.L_x_98:
[----:B------:R-:W-:Y:S05]  /*79b0*/  BSYNC.RECONVERGENT B0 ;  /* 0x0000000000007941 */ /* 0x000fea0003800200 */
.L_x_97:
[----:B------:R-:W-:Y:S01]  /*79c0*/  NOP ;  /* 0x0000000000007918 */ /* 0x000fe20000000000 */
[----:B------:R-:W-:Y:S05]  /*79d0*/  @P0 EXIT ;  /* 0x000000000000094d */ /* 0x000fea0003800000 */
[----:B------:R-:W3:Y:S01]  /*79e0*/  S2UR UR5, SR_CgaCtaId ;  /* 0x00000000000579c3 */ /* 0x000ee20000008800 */
[----:B------:R-:W-:-:S07]  /*79f0*/  UMOV UR4, 0x400 ;  /* 0x0000040000047882 */ /* 0x000fce0000000000 */
[----:B-12---:R-:W1:Y:S08]  /*7a00*/  LDC.64 R2, c[0x0][0x3a0] ;  /* 0x0000e800ff027b82 */ /* 0x006e700000000a00 */
[----:B------:R-:W2:Y:S01]  /*7a10*/  LDC.64 R4, c[0x0][0x3a8] ;  /* 0x0000ea00ff047b82 */ /* 0x000ea20000000a00 */
[----:B---3--:R-:W-:Y:S01]  /*7a20*/  ULEA UR4, UR5, UR4, 0x18 ;  /* 0x0000000405047291 */ /* 0x008fe2000f8ec0ff */
[----:B-1----:R-:W-:-:S08]  /*7a30*/  IMAD.WIDE.U32 R2, R0, 0x4, R2 ;  /* 0x0000000400027825 */ /* 0x002fd000078e0002 */
[----:B------:R-:W1:Y:S04]  /*7a40*/  LDS R7, [UR4+0x3c00] ;  /* 0x003c0004ff077984 */ /* 0x000e680008000800 */
[----:B------:R-:W3:Y:S01]  /*7a50*/  LDS R9, [UR4+0x3d80] ;  /* 0x003d8004ff097984 */ /* 0x000ee20008000800 */
[----:B--2---:R-:W-:-:S03]  /*7a60*/  IMAD.WIDE.U32 R4, R0, 0x4, R4 ;  /* 0x0000000400047825 */ /* 0x004fc600078e0004 */
[----:B-1----:R-:W-:Y:S04]  /*7a70*/  STG.E desc[UR8][R2.64], R7 ;  /* 0x0000000702007986 */ /* 0x002fe8000c101908 */
[----:B---3--:R-:W-:Y:S01]  /*7a80*/  STG.E desc[UR8][R4.64], R9 ;  /* 0x0000000904007986 */ /* 0x008fe2000c101908 */
[----:B------:R-:W-:Y:S05]  /*7a90*/  EXIT ;  /* 0x000000000000794d */ /* 0x000fea0003800000 */
.L_x_99:
[----:B------:R-:W-:-:S00]  /*7aa0*/  BRA `(.L_x_99) ;  /* 0xfffffffc00fc7947 */ /* 0x000fc0000383ffff */
[----:B------:R-:W-:-:S00]  /*7ab0*/  NOP ;  /* 0x0000000000007918 */ /* 0x000fc00000000000 */
        /* <DEDUP_REMOVED lines=12> */
.L_x_100:


//--------------------- .nv.shared._Z11cuda_kerneliiPjS_S_S_S_lS_i --------------------------
	.section	.nv.shared._Z11cuda_kerneliiPjS_S_S_S_lS_i,"aw",@nobits
	.sectionflags	@""
	.align	4
.nv.shared._Z11cuda_kerneliiPjS_S_S_S_lS_i:
	.zero		17152


//--------------------- .nv.shared.reserved.0     --------------------------
	.section	.nv.shared.reserved.0,"aw",@nobits
	.weak		__nv_reservedSMEM_offset_0_alias
	.size		__nv_reservedSMEM_offset_0_alias, 0, 64
	.other		__nv_reservedSMEM_offset_0_alias,@"STO_CUDA_RESERVED_SHARED STV_DEFAULT"
__nv_reservedSMEM_offset_0_alias:
	.zero		0
	.zero		64


//--------------------- .nv.constant0._Z11cuda_kerneliiPjS_S_S_S_lS_i --------------------------
	.section	.nv.constant0._Z11cuda_kerneliiPjS_S_S_S_lS_i,"a",@progbits
	.sectionflags	@""
	.align	4
.nv.constant0._Z11cuda_kerneliiPjS_S_S_S_lS_i:
	.zero		964


//--------------------- SYMBOLS --------------------------

	.type		.nv.reservedSmem.offset0,@object
	.size		.nv.reservedSmem.offset0,0x4
	.type		.nv.reservedSmem.cap,@object
	.size		.nv.reservedSmem.cap,0x4
